//
// Generated by NVIDIA NVVM Compiler
//
// Compiler Build ID: CL-36424714
// Cuda compilation tools, release 13.0, V13.0.88
// Based on NVVM 20.0.0
//

.version 9.0
.target sm_100
.address_size 64

	// .globl	_Z9mataddrowPiS_S_i

.visible .entry _Z9mataddrowPiS_S_i(
	.param .u64 .ptr .align 1 _Z9mataddrowPiS_S_i_param_0,
	.param .u64 .ptr .align 1 _Z9mataddrowPiS_S_i_param_1,
	.param .u64 .ptr .align 1 _Z9mataddrowPiS_S_i_param_2,
	.param .u32 _Z9mataddrowPiS_S_i_param_3
)
{
	.reg .pred 	%p<10>;
	.reg .b32 	%r<115>;
	.reg .b64 	%rd<56>;

	ld.param.u64 	%rd22, [_Z9mataddrowPiS_S_i_param_0];
	ld.param.u64 	%rd23, [_Z9mataddrowPiS_S_i_param_1];
	ld.param.u64 	%rd24, [_Z9mataddrowPiS_S_i_param_2];
	ld.param.u32 	%r17, [_Z9mataddrowPiS_S_i_param_3];
	cvta.to.global.u64 	%rd1, %rd24;
	cvta.to.global.u64 	%rd2, %rd23;
	cvta.to.global.u64 	%rd3, %rd22;
	setp.lt.s32 	%p1, %r17, 1;
	@%p1 bra 	$L__BB0_13;
	mov.u32 	%r19, %tid.x;
	mul.lo.s32 	%r1, %r17, %r19;
	and.b32  	%r2, %r17, 15;
	setp.lt.u32 	%p2, %r17, 16;
	mov.b32 	%r112, 0;
	@%p2 bra 	$L__BB0_4;
	and.b32  	%r112, %r17, 2147483632;
	neg.s32 	%r110, %r112;
	mul.wide.u32 	%rd25, %r1, 4;
	add.s64 	%rd26, %rd25, 32;
	add.s64 	%rd52, %rd1, %rd26;
	add.s64 	%rd51, %rd2, %rd26;
	add.s64 	%rd50, %rd3, %rd26;
$L__BB0_3:
	.pragma "nounroll";
	ld.global.u32 	%r20, [%rd50+-32];
	ld.global.u32 	%r21, [%rd51+-32];
	add.s32 	%r22, %r21, %r20;
	st.global.u32 	[%rd52+-32], %r22;
	ld.global.u32 	%r23, [%rd50+-28];
	ld.global.u32 	%r24, [%rd51+-28];
	add.s32 	%r25, %r24, %r23;
	st.global.u32 	[%rd52+-28], %r25;
	ld.global.u32 	%r26, [%rd50+-24];
	ld.global.u32 	%r27, [%rd51+-24];
	add.s32 	%r28, %r27, %r26;
	st.global.u32 	[%rd52+-24], %r28;
	ld.global.u32 	%r29, [%rd50+-20];
	ld.global.u32 	%r30, [%rd51+-20];
	add.s32 	%r31, %r30, %r29;
	st.global.u32 	[%rd52+-20], %r31;
	ld.global.u32 	%r32, [%rd50+-16];
	ld.global.u32 	%r33, [%rd51+-16];
	add.s32 	%r34, %r33, %r32;
	st.global.u32 	[%rd52+-16], %r34;
	ld.global.u32 	%r35, [%rd50+-12];
	ld.global.u32 	%r36, [%rd51+-12];
	add.s32 	%r37, %r36, %r35;
	st.global.u32 	[%rd52+-12], %r37;
	ld.global.u32 	%r38, [%rd50+-8];
	ld.global.u32 	%r39, [%rd51+-8];
	add.s32 	%r40, %r39, %r38;
	st.global.u32 	[%rd52+-8], %r40;
	ld.global.u32 	%r41, [%rd50+-4];
	ld.global.u32 	%r42, [%rd51+-4];
	add.s32 	%r43, %r42, %r41;
	st.global.u32 	[%rd52+-4], %r43;
	ld.global.u32 	%r44, [%rd50];
	ld.global.u32 	%r45, [%rd51];
	add.s32 	%r46, %r45, %r44;
	st.global.u32 	[%rd52], %r46;
	ld.global.u32 	%r47, [%rd50+4];
	ld.global.u32 	%r48, [%rd51+4];
	add.s32 	%r49, %r48, %r47;
	st.global.u32 	[%rd52+4], %r49;
	ld.global.u32 	%r50, [%rd50+8];
	ld.global.u32 	%r51, [%rd51+8];
	add.s32 	%r52, %r51, %r50;
	st.global.u32 	[%rd52+8], %r52;
	ld.global.u32 	%r53, [%rd50+12];
	ld.global.u32 	%r54, [%rd51+12];
	add.s32 	%r55, %r54, %r53;
	st.global.u32 	[%rd52+12], %r55;
	ld.global.u32 	%r56, [%rd50+16];
	ld.global.u32 	%r57, [%rd51+16];
	add.s32 	%r58, %r57, %r56;
	st.global.u32 	[%rd52+16], %r58;
	ld.global.u32 	%r59, [%rd50+20];
	ld.global.u32 	%r60, [%rd51+20];
	add.s32 	%r61, %r60, %r59;
	st.global.u32 	[%rd52+20], %r61;
	ld.global.u32 	%r62, [%rd50+24];
	ld.global.u32 	%r63, [%rd51+24];
	add.s32 	%r64, %r63, %r62;
	st.global.u32 	[%rd52+24], %r64;
	ld.global.u32 	%r65, [%rd50+28];
	ld.global.u32 	%r66, [%rd51+28];
	add.s32 	%r67, %r66, %r65;
	st.global.u32 	[%rd52+28], %r67;
	add.s32 	%r110, %r110, 16;
	add.s64 	%rd52, %rd52, 64;
	add.s64 	%rd51, %rd51, 64;
	add.s64 	%rd50, %rd50, 64;
	setp.ne.s32 	%p3, %r110, 0;
	@%p3 bra 	$L__BB0_3;
$L__BB0_4:
	setp.eq.s32 	%p4, %r2, 0;
	@%p4 bra 	$L__BB0_13;
	and.b32  	%r8, %r17, 7;
	setp.lt.u32 	%p5, %r2, 8;
	@%p5 bra 	$L__BB0_7;
	add.s32 	%r68, %r112, %r1;
	mul.wide.u32 	%rd27, %r68, 4;
	add.s64 	%rd28, %rd3, %rd27;
	ld.global.u32 	%r69, [%rd28];
	add.s64 	%rd29, %rd2, %rd27;
	ld.global.u32 	%r70, [%rd29];
	add.s32 	%r71, %r70, %r69;
	add.s64 	%rd30, %rd1, %rd27;
	st.global.u32 	[%rd30], %r71;
	cvt.u64.u32 	%rd31, %r1;
	cvt.u64.u32 	%rd32, %r112;
	add.s64 	%rd33, %rd32, %rd31;
	shl.b64 	%rd34, %rd33, 2;
	add.s64 	%rd35, %rd3, %rd34;
	ld.global.u32 	%r72, [%rd35+4];
	add.s64 	%rd36, %rd2, %rd34;
	ld.global.u32 	%r73, [%rd36+4];
	add.s32 	%r74, %r73, %r72;
	add.s64 	%rd37, %rd1, %rd34;
	st.global.u32 	[%rd37+4], %r74;
	ld.global.u32 	%r75, [%rd35+8];
	ld.global.u32 	%r76, [%rd36+8];
	add.s32 	%r77, %r76, %r75;
	st.global.u32 	[%rd37+8], %r77;
	ld.global.u32 	%r78, [%rd35+12];
	ld.global.u32 	%r79, [%rd36+12];
	add.s32 	%r80, %r79, %r78;
	st.global.u32 	[%rd37+12], %r80;
	ld.global.u32 	%r81, [%rd35+16];
	ld.global.u32 	%r82, [%rd36+16];
	add.s32 	%r83, %r82, %r81;
	st.global.u32 	[%rd37+16], %r83;
	ld.global.u32 	%r84, [%rd35+20];
	ld.global.u32 	%r85, [%rd36+20];
	add.s32 	%r86, %r85, %r84;
	st.global.u32 	[%rd37+20], %r86;
	ld.global.u32 	%r87, [%rd35+24];
	ld.global.u32 	%r88, [%rd36+24];
	add.s32 	%r89, %r88, %r87;
	st.global.u32 	[%rd37+24], %r89;
	ld.global.u32 	%r90, [%rd35+28];
	ld.global.u32 	%r91, [%rd36+28];
	add.s32 	%r92, %r91, %r90;
	st.global.u32 	[%rd37+28], %r92;
	add.s32 	%r112, %r112, 8;
$L__BB0_7:
	setp.eq.s32 	%p6, %r8, 0;
	@%p6 bra 	$L__BB0_13;
	and.b32  	%r11, %r17, 3;
	setp.lt.u32 	%p7, %r8, 4;
	@%p7 bra 	$L__BB0_10;
	add.s32 	%r93, %r112, %r1;
	mul.wide.u32 	%rd38, %r93, 4;
	add.s64 	%rd39, %rd3, %rd38;
	ld.global.u32 	%r94, [%rd39];
	add.s64 	%rd40, %rd2, %rd38;
	ld.global.u32 	%r95, [%rd40];
	add.s32 	%r96, %r95, %r94;
	add.s64 	%rd41, %rd1, %rd38;
	st.global.u32 	[%rd41], %r96;
	cvt.u64.u32 	%rd42, %r1;
	cvt.u64.u32 	%rd43, %r112;
	add.s64 	%rd44, %rd43, %rd42;
	shl.b64 	%rd45, %rd44, 2;
	add.s64 	%rd46, %rd3, %rd45;
	ld.global.u32 	%r97, [%rd46+4];
	add.s64 	%rd47, %rd2, %rd45;
	ld.global.u32 	%r98, [%rd47+4];
	add.s32 	%r99, %r98, %r97;
	add.s64 	%rd48, %rd1, %rd45;
	st.global.u32 	[%rd48+4], %r99;
	ld.global.u32 	%r100, [%rd46+8];
	ld.global.u32 	%r101, [%rd47+8];
	add.s32 	%r102, %r101, %r100;
	st.global.u32 	[%rd48+8], %r102;
	ld.global.u32 	%r103, [%rd46+12];
	ld.global.u32 	%r104, [%rd47+12];
	add.s32 	%r105, %r104, %r103;
	st.global.u32 	[%rd48+12], %r105;
	add.s32 	%r112, %r112, 4;
$L__BB0_10:
	setp.eq.s32 	%p8, %r11, 0;
	@%p8 bra 	$L__BB0_13;
	add.s32 	%r106, %r112, %r1;
	mul.wide.u32 	%rd49, %r106, 4;
	add.s64 	%rd55, %rd1, %rd49;
	add.s64 	%rd54, %rd2, %rd49;
	add.s64 	%rd53, %rd3, %rd49;
	neg.s32 	%r114, %r11;
$L__BB0_12:
	.pragma "nounroll";
	ld.global.u32 	%r107, [%rd53];
	ld.global.u32 	%r108, [%rd54];
	add.s32 	%r109, %r108, %r107;
	st.global.u32 	[%rd55], %r109;
	add.s64 	%rd55, %rd55, 4;
	add.s64 	%rd54, %rd54, 4;
	add.s64 	%rd53, %rd53, 4;
	add.s32 	%r114, %r114, 1;
	setp.ne.s32 	%p9, %r114, 0;
	@%p9 bra 	$L__BB0_12;
$L__BB0_13:
	ret;

}
	// .globl	_Z12mataddcolumnPiS_S_i
.visible .entry _Z12mataddcolumnPiS_S_i(
	.param .u64 .ptr .align 1 _Z12mataddcolumnPiS_S_i_param_0,
	.param .u64 .ptr .align 1 _Z12mataddcolumnPiS_S_i_param_1,
	.param .u64 .ptr .align 1 _Z12mataddcolumnPiS_S_i_param_2,
	.param .u32 _Z12mataddcolumnPiS_S_i_param_3
)
{
	.reg .pred 	%p<10>;
	.reg .b32 	%r<191>;
	.reg .b64 	%rd<131>;

	ld.param.u64 	%rd11, [_Z12mataddcolumnPiS_S_i_param_0];
	ld.param.u64 	%rd12, [_Z12mataddcolumnPiS_S_i_param_1];
	ld.param.u64 	%rd13, [_Z12mataddcolumnPiS_S_i_param_2];
	ld.param.u32 	%r63, [_Z12mataddcolumnPiS_S_i_param_3];
	cvta.to.global.u64 	%rd1, %rd13;
	cvta.to.global.u64 	%rd2, %rd12;
	cvta.to.global.u64 	%rd3, %rd11;
	mov.u32 	%r1, %ntid.x;
	setp.lt.s32 	%p1, %r63, 1;
	@%p1 bra 	$L__BB1_13;
	setp.lt.u32 	%p2, %r63, 16;
	mov.b32 	%r188, 0;
	@%p2 bra 	$L__BB1_4;
	and.b32  	%r65, %r63, 2147483632;
	neg.s32 	%r186, %r65;
	mov.u32 	%r66, %tid.x;
	add.s32 	%r185, %r66, %r1;
	shl.b32 	%r67, %r1, 1;
	add.s32 	%r184, %r66, %r67;
	mad.lo.s32 	%r183, %r1, 3, %r66;
	shl.b32 	%r68, %r1, 2;
	add.s32 	%r182, %r66, %r68;
	mad.lo.s32 	%r181, %r1, 5, %r66;
	mad.lo.s32 	%r180, %r1, 6, %r66;
	mad.lo.s32 	%r179, %r1, 7, %r66;
	shl.b32 	%r69, %r1, 3;
	add.s32 	%r178, %r66, %r69;
	mad.lo.s32 	%r177, %r1, 9, %r66;
	mad.lo.s32 	%r176, %r1, 10, %r66;
	mad.lo.s32 	%r175, %r1, 11, %r66;
	mad.lo.s32 	%r174, %r1, 12, %r66;
	mad.lo.s32 	%r173, %r1, 13, %r66;
	mad.lo.s32 	%r172, %r1, 14, %r66;
	mad.lo.s32 	%r171, %r1, 15, %r66;
	mul.wide.u32 	%rd129, %r66, 4;
	mul.wide.u32 	%rd77, %r1, 64;
$L__BB1_3:
	.pragma "nounroll";
	and.b32  	%r188, %r63, 2147483632;
	add.s64 	%rd14, %rd3, %rd129;
	ld.global.u32 	%r70, [%rd14];
	add.s64 	%rd15, %rd2, %rd129;
	ld.global.u32 	%r71, [%rd15];
	add.s32 	%r72, %r71, %r70;
	add.s64 	%rd16, %rd1, %rd129;
	st.global.u32 	[%rd16], %r72;
	mul.wide.u32 	%rd17, %r185, 4;
	add.s64 	%rd18, %rd3, %rd17;
	ld.global.u32 	%r73, [%rd18];
	add.s64 	%rd19, %rd2, %rd17;
	ld.global.u32 	%r74, [%rd19];
	add.s32 	%r75, %r74, %r73;
	add.s64 	%rd20, %rd1, %rd17;
	st.global.u32 	[%rd20], %r75;
	mul.wide.u32 	%rd21, %r184, 4;
	add.s64 	%rd22, %rd3, %rd21;
	ld.global.u32 	%r76, [%rd22];
	add.s64 	%rd23, %rd2, %rd21;
	ld.global.u32 	%r77, [%rd23];
	add.s32 	%r78, %r77, %r76;
	add.s64 	%rd24, %rd1, %rd21;
	st.global.u32 	[%rd24], %r78;
	mul.wide.u32 	%rd25, %r183, 4;
	add.s64 	%rd26, %rd3, %rd25;
	ld.global.u32 	%r79, [%rd26];
	add.s64 	%rd27, %rd2, %rd25;
	ld.global.u32 	%r80, [%rd27];
	add.s32 	%r81, %r80, %r79;
	add.s64 	%rd28, %rd1, %rd25;
	st.global.u32 	[%rd28], %r81;
	mul.wide.u32 	%rd29, %r182, 4;
	add.s64 	%rd30, %rd3, %rd29;
	ld.global.u32 	%r82, [%rd30];
	add.s64 	%rd31, %rd2, %rd29;
	ld.global.u32 	%r83, [%rd31];
	add.s32 	%r84, %r83, %r82;
	add.s64 	%rd32, %rd1, %rd29;
	st.global.u32 	[%rd32], %r84;
	mul.wide.u32 	%rd33, %r181, 4;
	add.s64 	%rd34, %rd3, %rd33;
	ld.global.u32 	%r85, [%rd34];
	add.s64 	%rd35, %rd2, %rd33;
	ld.global.u32 	%r86, [%rd35];
	add.s32 	%r87, %r86, %r85;
	add.s64 	%rd36, %rd1, %rd33;
	st.global.u32 	[%rd36], %r87;
	mul.wide.u32 	%rd37, %r180, 4;
	add.s64 	%rd38, %rd3, %rd37;
	ld.global.u32 	%r88, [%rd38];
	add.s64 	%rd39, %rd2, %rd37;
	ld.global.u32 	%r89, [%rd39];
	add.s32 	%r90, %r89, %r88;
	add.s64 	%rd40, %rd1, %rd37;
	st.global.u32 	[%rd40], %r90;
	mul.wide.u32 	%rd41, %r179, 4;
	add.s64 	%rd42, %rd3, %rd41;
	ld.global.u32 	%r91, [%rd42];
	add.s64 	%rd43, %rd2, %rd41;
	ld.global.u32 	%r92, [%rd43];
	add.s32 	%r93, %r92, %r91;
	add.s64 	%rd44, %rd1, %rd41;
	st.global.u32 	[%rd44], %r93;
	mul.wide.u32 	%rd45, %r178, 4;
	add.s64 	%rd46, %rd3, %rd45;
	ld.global.u32 	%r94, [%rd46];
	add.s64 	%rd47, %rd2, %rd45;
	ld.global.u32 	%r95, [%rd47];
	add.s32 	%r96, %r95, %r94;
	add.s64 	%rd48, %rd1, %rd45;
	st.global.u32 	[%rd48], %r96;
	mul.wide.u32 	%rd49, %r177, 4;
	add.s64 	%rd50, %rd3, %rd49;
	ld.global.u32 	%r97, [%rd50];
	add.s64 	%rd51, %rd2, %rd49;
	ld.global.u32 	%r98, [%rd51];
	add.s32 	%r99, %r98, %r97;
	add.s64 	%rd52, %rd1, %rd49;
	st.global.u32 	[%rd52], %r99;
	mul.wide.u32 	%rd53, %r176, 4;
	add.s64 	%rd54, %rd3, %rd53;
	ld.global.u32 	%r100, [%rd54];
	add.s64 	%rd55, %rd2, %rd53;
	ld.global.u32 	%r101, [%rd55];
	add.s32 	%r102, %r101, %r100;
	add.s64 	%rd56, %rd1, %rd53;
	st.global.u32 	[%rd56], %r102;
	mul.wide.u32 	%rd57, %r175, 4;
	add.s64 	%rd58, %rd3, %rd57;
	ld.global.u32 	%r103, [%rd58];
	add.s64 	%rd59, %rd2, %rd57;
	ld.global.u32 	%r104, [%rd59];
	add.s32 	%r105, %r104, %r103;
	add.s64 	%rd60, %rd1, %rd57;
	st.global.u32 	[%rd60], %r105;
	mul.wide.u32 	%rd61, %r174, 4;
	add.s64 	%rd62, %rd3, %rd61;
	ld.global.u32 	%r106, [%rd62];
	add.s64 	%rd63, %rd2, %rd61;
	ld.global.u32 	%r107, [%rd63];
	add.s32 	%r108, %r107, %r106;
	add.s64 	%rd64, %rd1, %rd61;
	st.global.u32 	[%rd64], %r108;
	mul.wide.u32 	%rd65, %r173, 4;
	add.s64 	%rd66, %rd3, %rd65;
	ld.global.u32 	%r109, [%rd66];
	add.s64 	%rd67, %rd2, %rd65;
	ld.global.u32 	%r110, [%rd67];
	add.s32 	%r111, %r110, %r109;
	add.s64 	%rd68, %rd1, %rd65;
	st.global.u32 	[%rd68], %r111;
	mul.wide.u32 	%rd69, %r172, 4;
	add.s64 	%rd70, %rd3, %rd69;
	ld.global.u32 	%r112, [%rd70];
	add.s64 	%rd71, %rd2, %rd69;
	ld.global.u32 	%r113, [%rd71];
	add.s32 	%r114, %r113, %r112;
	add.s64 	%rd72, %rd1, %rd69;
	st.global.u32 	[%rd72], %r114;
	mul.wide.u32 	%rd73, %r171, 4;
	add.s64 	%rd74, %rd3, %rd73;
	ld.global.u32 	%r115, [%rd74];
	add.s64 	%rd75, %rd2, %rd73;
	ld.global.u32 	%r116, [%rd75];
	add.s32 	%r117, %r116, %r115;
	add.s64 	%rd76, %rd1, %rd73;
	st.global.u32 	[%rd76], %r117;
	add.s32 	%r186, %r186, 16;
	shl.b32 	%r118, %r1, 4;
	add.s32 	%r185, %r185, %r118;
	add.s32 	%r184, %r184, %r118;
	add.s32 	%r183, %r183, %r118;
	add.s32 	%r182, %r182, %r118;
	add.s32 	%r181, %r181, %r118;
	add.s32 	%r180, %r180, %r118;
	add.s32 	%r179, %r179, %r118;
	add.s32 	%r178, %r178, %r118;
	add.s32 	%r177, %r177, %r118;
	add.s32 	%r176, %r176, %r118;
	add.s32 	%r175, %r175, %r118;
	add.s32 	%r174, %r174, %r118;
	add.s32 	%r173, %r173, %r118;
	add.s32 	%r172, %r172, %r118;
	add.s32 	%r171, %r171, %r118;
	add.s64 	%rd129, %rd129, %rd77;
	setp.ne.s32 	%p3, %r186, 0;
	@%p3 bra 	$L__BB1_3;
$L__BB1_4:
	and.b32  	%r52, %r63, 15;
	setp.eq.s32 	%p4, %r52, 0;
	@%p4 bra 	$L__BB1_13;
	mov.u32 	%r53, %tid.x;
	and.b32  	%r54, %r63, 7;
	setp.lt.u32 	%p5, %r52, 8;
	@%p5 bra 	$L__BB1_7;
	mad.lo.s32 	%r119, %r188, %r1, %r53;
	mul.wide.u32 	%rd78, %r119, 4;
	add.s64 	%rd79, %rd3, %rd78;
	ld.global.u32 	%r120, [%rd79];
	add.s64 	%rd80, %rd2, %rd78;
	ld.global.u32 	%r121, [%rd80];
	add.s32 	%r122, %r121, %r120;
	add.s64 	%rd81, %rd1, %rd78;
	st.global.u32 	[%rd81], %r122;
	add.s32 	%r123, %r119, %r1;
	mul.wide.u32 	%rd82, %r123, 4;
	add.s64 	%rd83, %rd3, %rd82;
	ld.global.u32 	%r124, [%rd83];
	add.s64 	%rd84, %rd2, %rd82;
	ld.global.u32 	%r125, [%rd84];
	add.s32 	%r126, %r125, %r124;
	add.s64 	%rd85, %rd1, %rd82;
	st.global.u32 	[%rd85], %r126;
	add.s32 	%r127, %r123, %r1;
	mul.wide.u32 	%rd86, %r127, 4;
	add.s64 	%rd87, %rd3, %rd86;
	ld.global.u32 	%r128, [%rd87];
	add.s64 	%rd88, %rd2, %rd86;
	ld.global.u32 	%r129, [%rd88];
	add.s32 	%r130, %r129, %r128;
	add.s64 	%rd89, %rd1, %rd86;
	st.global.u32 	[%rd89], %r130;
	add.s32 	%r131, %r127, %r1;
	mul.wide.u32 	%rd90, %r131, 4;
	add.s64 	%rd91, %rd3, %rd90;
	ld.global.u32 	%r132, [%rd91];
	add.s64 	%rd92, %rd2, %rd90;
	ld.global.u32 	%r133, [%rd92];
	add.s32 	%r134, %r133, %r132;
	add.s64 	%rd93, %rd1, %rd90;
	st.global.u32 	[%rd93], %r134;
	add.s32 	%r135, %r131, %r1;
	mul.wide.u32 	%rd94, %r135, 4;
	add.s64 	%rd95, %rd3, %rd94;
	ld.global.u32 	%r136, [%rd95];
	add.s64 	%rd96, %rd2, %rd94;
	ld.global.u32 	%r137, [%rd96];
	add.s32 	%r138, %r137, %r136;
	add.s64 	%rd97, %rd1, %rd94;
	st.global.u32 	[%rd97], %r138;
	add.s32 	%r139, %r135, %r1;
	mul.wide.u32 	%rd98, %r139, 4;
	add.s64 	%rd99, %rd3, %rd98;
	ld.global.u32 	%r140, [%rd99];
	add.s64 	%rd100, %rd2, %rd98;
	ld.global.u32 	%r141, [%rd100];
	add.s32 	%r142, %r141, %r140;
	add.s64 	%rd101, %rd1, %rd98;
	st.global.u32 	[%rd101], %r142;
	add.s32 	%r143, %r139, %r1;
	mul.wide.u32 	%rd102, %r143, 4;
	add.s64 	%rd103, %rd3, %rd102;
	ld.global.u32 	%r144, [%rd103];
	add.s64 	%rd104, %rd2, %rd102;
	ld.global.u32 	%r145, [%rd104];
	add.s32 	%r146, %r145, %r144;
	add.s64 	%rd105, %rd1, %rd102;
	st.global.u32 	[%rd105], %r146;
	add.s32 	%r147, %r143, %r1;
	mul.wide.u32 	%rd106, %r147, 4;
	add.s64 	%rd107, %rd3, %rd106;
	ld.global.u32 	%r148, [%rd107];
	add.s64 	%rd108, %rd2, %rd106;
	ld.global.u32 	%r149, [%rd108];
	add.s32 	%r150, %r149, %r148;
	add.s64 	%rd109, %rd1, %rd106;
	st.global.u32 	[%rd109], %r150;
	add.s32 	%r188, %r188, 8;
$L__BB1_7:
	setp.eq.s32 	%p6, %r54, 0;
	@%p6 bra 	$L__BB1_13;
	and.b32  	%r57, %r63, 3;
	setp.lt.u32 	%p7, %r54, 4;
	@%p7 bra 	$L__BB1_10;
	mad.lo.s32 	%r151, %r188, %r1, %r53;
	mul.wide.u32 	%rd110, %r151, 4;
	add.s64 	%rd111, %rd3, %rd110;
	ld.global.u32 	%r152, [%rd111];
	add.s64 	%rd112, %rd2, %rd110;
	ld.global.u32 	%r153, [%rd112];
	add.s32 	%r154, %r153, %r152;
	add.s64 	%rd113, %rd1, %rd110;
	st.global.u32 	[%rd113], %r154;
	add.s32 	%r155, %r151, %r1;
	mul.wide.u32 	%rd114, %r155, 4;
	add.s64 	%rd115, %rd3, %rd114;
	ld.global.u32 	%r156, [%rd115];
	add.s64 	%rd116, %rd2, %rd114;
	ld.global.u32 	%r157, [%rd116];
	add.s32 	%r158, %r157, %r156;
	add.s64 	%rd117, %rd1, %rd114;
	st.global.u32 	[%rd117], %r158;
	add.s32 	%r159, %r155, %r1;
	mul.wide.u32 	%rd118, %r159, 4;
	add.s64 	%rd119, %rd3, %rd118;
	ld.global.u32 	%r160, [%rd119];
	add.s64 	%rd120, %rd2, %rd118;
	ld.global.u32 	%r161, [%rd120];
	add.s32 	%r162, %r161, %r160;
	add.s64 	%rd121, %rd1, %rd118;
	st.global.u32 	[%rd121], %r162;
	add.s32 	%r163, %r159, %r1;
	mul.wide.u32 	%rd122, %r163, 4;
	add.s64 	%rd123, %rd3, %rd122;
	ld.global.u32 	%r164, [%rd123];
	add.s64 	%rd124, %rd2, %rd122;
	ld.global.u32 	%r165, [%rd124];
	add.s32 	%r166, %r165, %r164;
	add.s64 	%rd125, %rd1, %rd122;
	st.global.u32 	[%rd125], %r166;
	add.s32 	%r188, %r188, 4;
$L__BB1_10:
	setp.eq.s32 	%p8, %r57, 0;
	@%p8 bra 	$L__BB1_13;
	mad.lo.s32 	%r167, %r1, %r188, %r53;
	mul.wide.u32 	%rd130, %r167, 4;
	mul.wide.u32 	%rd8, %r1, 4;
	neg.s32 	%r190, %r57;
$L__BB1_12:
	.pragma "nounroll";
	add.s64 	%rd126, %rd3, %rd130;
	ld.global.u32 	%r168, [%rd126];
	add.s64 	%rd127, %rd2, %rd130;
	ld.global.u32 	%r169, [%rd127];
	add.s32 	%r170, %r169, %r168;
	add.s64 	%rd128, %rd1, %rd130;
	st.global.u32 	[%rd128], %r170;
	add.s64 	%rd130, %rd130, %rd8;
	add.s32 	%r190, %r190, 1;
	setp.ne.s32 	%p9, %r190, 0;
	@%p9 bra 	$L__BB1_12;
$L__BB1_13:
	ret;

}
	// .globl	_Z13mataddelementPiS_S_
.visible .entry _Z13mataddelementPiS_S_(
	.param .u64 .ptr .align 1 _Z13mataddelementPiS_S__param_0,
	.param .u64 .ptr .align 1 _Z13mataddelementPiS_S__param_1,
	.param .u64 .ptr .align 1 _Z13mataddelementPiS_S__param_2
)
{
	.reg .b32 	%r<8>;
	.reg .b64 	%rd<11>;

	ld.param.u64 	%rd1, [_Z13mataddelementPiS_S__param_0];
	ld.param.u64 	%rd2, [_Z13mataddelementPiS_S__param_1];
	ld.param.u64 	%rd3, [_Z13mataddelementPiS_S__param_2];
	cvta.to.global.u64 	%rd4, %rd3;
	cvta.to.global.u64 	%rd5, %rd2;
	cvta.to.global.u64 	%rd6, %rd1;
	mov.u32 	%r1, %tid.x;
	mov.u32 	%r2, %tid.y;
	mov.u32 	%r3, %ntid.y;
	mad.lo.s32 	%r4, %r1, %r3, %r2;
	mul.wide.u32 	%rd7, %r4, 4;
	add.s64 	%rd8, %rd6, %rd7;
	ld.global.u32 	%r5, [%rd8];
	add.s64 	%rd9, %rd5, %rd7;
	ld.global.u32 	%r6, [%rd9];
	add.s32 	%r7, %r6, %r5;
	add.s64 	%rd10, %rd4, %rd7;
	st.global.u32 	[%rd10], %r7;
	ret;

}


// ===== COMPILED SASS (sm_100) =====

	.target	sm_100

	.elftype	@"ET_EXEC"


//--------------------- .note.nv.tkinfo           --------------------------
	.section	.note.nv.tkinfo,"",@"SHT_NOTE"
	.sectionflags	@"SHF_NOTE_NV_TKINFO"
	.tkinfo
        /*0018*/ 	.word	0x00000002
        /*0030*/ 	.string	""
        /*0030*/ 	.string	"ptxas"
        /*0030*/ 	.string	"Cuda compilation tools, release 13.0, V13.0.88"
        /*0030*/ 	.string	"Build cuda_13.0.r13.0/compiler.36424714_0"
        /*0030*/ 	.string	"-arch sm_100 -m 64 "



//--------------------- .note.nv.cuinfo           --------------------------
	.section	.note.nv.cuinfo,"",@"SHT_NOTE"
	.sectionflags	@"SHF_NOTE_NV_CUINFO"
        /*0018*/ 	.short	0x0002
        /*001a*/ 	.short	0x0064
        /*001c*/ 	.short	0x0082
	.zero		2


//--------------------- .nv.info                  --------------------------
	.section	.nv.info,"",@"SHT_CUDA_INFO"
	.align	4


	//----- nvinfo : EIATTR_REGCOUNT
	.align		4
        /*0000*/ 	.byte	0x04, 0x2f
        /*0002*/ 	.short	(.L_1 - .L_0)
	.align		4
.L_0:
        /*0004*/ 	.word	index@(_Z9mataddrowPiS_S_i)
        /*0008*/ 	.word	0x00000014


	//----- nvinfo : EIATTR_FRAME_SIZE
	.align		4
.L_1:
        /*000c*/ 	.byte	0x04, 0x11
        /*000e*/ 	.short	(.L_3 - .L_2)
	.align		4
.L_2:
        /*0010*/ 	.word	index@(_Z9mataddrowPiS_S_i)
        /*0014*/ 	.word	0x00000000


	//----- nvinfo : EIATTR_REGCOUNT
	.align		4
.L_3:
        /*0018*/ 	.byte	0x04, 0x2f
        /*001a*/ 	.short	(.L_5 - .L_4)
	.align		4
.L_4:
        /*001c*/ 	.word	index@(_Z12mataddcolumnPiS_S_i)
        /*0020*/ 	.word	0x00000020


	//----- nvinfo : EIATTR_FRAME_SIZE
	.align		4
.L_5:
        /*0024*/ 	.byte	0x04, 0x11
        /*0026*/ 	.short	(.L_7 - .L_6)
	.align		4
.L_6:
        /*0028*/ 	.word	index@(_Z12mataddcolumnPiS_S_i)
        /*002c*/ 	.word	0x00000000


	//----- nvinfo : EIATTR_REGCOUNT
	.align		4
.L_7:
        /*0030*/ 	.byte	0x04, 0x2f
        /*0032*/ 	.short	(.L_9 - .L_8)
	.align		4
.L_8:
        /*0034*/ 	.word	index@(_Z13mataddelementPiS_S_)
        /*0038*/ 	.word	0x0000000c


	//----- nvinfo : EIATTR_FRAME_SIZE
	.align		4
.L_9:
        /*003c*/ 	.byte	0x04, 0x11
        /*003e*/ 	.short	(.L_11 - .L_10)
	.align		4
.L_10:
        /*0040*/ 	.word	index@(_Z13mataddelementPiS_S_)
        /*0044*/ 	.word	0x00000000


	//----- nvinfo : EIATTR_MIN_STACK_SIZE
	.align		4
.L_11:
        /*0048*/ 	.byte	0x04, 0x12
        /*004a*/ 	.short	(.L_13 - .L_12)
	.align		4
.L_12:
        /*004c*/ 	.word	index@(_Z13mataddelementPiS_S_)
        /*0050*/ 	.word	0x00000000


	//----- nvinfo : EIATTR_MIN_STACK_SIZE
	.align		4
.L_13:
        /*0054*/ 	.byte	0x04, 0x12
        /*0056*/ 	.short	(.L_15 - .L_14)
	.align		4
.L_14:
        /*0058*/ 	.word	index@(_Z12mataddcolumnPiS_S_i)
        /*005c*/ 	.word	0x00000000


	//----- nvinfo : EIATTR_MIN_STACK_SIZE
	.align		4
.L_15:
        /*0060*/ 	.byte	0x04, 0x12
        /*0062*/ 	.short	(.L_17 - .L_16)
	.align		4
.L_16:
        /*0064*/ 	.word	index@(_Z9mataddrowPiS_S_i)
        /*0068*/ 	.word	0x00000000
.L_17:


//--------------------- .nv.compat                --------------------------
	.section	.nv.compat,"",@"SHT_CUDA_COMPAT_INFO"
	.align	4
        /*0000*/ 	.byte	0x02, 0x09, 0x00, 0x00, 0x02, 0x02, 0x01, 0x00, 0x02, 0x05, 0x05, 0x00, 0x03, 0x07, 0x01, 0x01
        /*0010*/ 	.byte	0x02, 0x03, 0x00, 0x00, 0x02, 0x06, 0x01, 0x00, 0x04, 0x0b, 0x08, 0x00, 0x09, 0x00, 0x00, 0x00
        /*0020*/ 	.byte	0x00, 0x00, 0x00, 0x00


//--------------------- .nv.info._Z13mataddelementPiS_S_ --------------------------
	.section	.nv.info._Z13mataddelementPiS_S_,"",@"SHT_CUDA_INFO"
	.sectionflags	@""
	.align	4


	//----- nvinfo : EIATTR_CUDA_API_VERSION
	.align		4
        /*0000*/ 	.byte	0x04, 0x37
        /*0002*/ 	.short	(.L_19 - .L_18)
.L_18:
        /*0004*/ 	.word	0x00000082


	//----- nvinfo : EIATTR_KPARAM_INFO
	.align		4
.L_19:
        /*0008*/ 	.byte	0x04, 0x17
        /*000a*/ 	.short	(.L_21 - .L_20)
.L_20:
        /*000c*/ 	.word	0x00000000
        /*0010*/ 	.short	0x0002
        /*0012*/ 	.short	0x0010
        /*0014*/ 	.byte	0x00, 0xf5, 0x21, 0x00


	//----- nvinfo : EIATTR_KPARAM_INFO
	.align		4
.L_21:
        /*0018*/ 	.byte	0x04, 0x17
        /*001a*/ 	.short	(.L_23 - .L_22)
.L_22:
        /*001c*/ 	.word	0x00000000
        /*0020*/ 	.short	0x0001
        /*0022*/ 	.short	0x0008
        /*0024*/ 	.byte	0x00, 0xf5, 0x21, 0x00


	//----- nvinfo : EIATTR_KPARAM_INFO
	.align		4
.L_23:
        /*0028*/ 	.byte	0x04, 0x17
        /*002a*/ 	.short	(.L_25 - .L_24)
.L_24:
        /*002c*/ 	.word	0x00000000
        /*0030*/ 	.short	0x0000
        /*0032*/ 	.short	0x0000
        /*0034*/ 	.byte	0x00, 0xf5, 0x21, 0x00


	//----- nvinfo : EIATTR_SPARSE_MMA_MASK
	.align		4
.L_25:
        /*0038*/ 	.byte	0x03, 0x50
        /*003a*/ 	.short	0x0000


	//----- nvinfo : EIATTR_MAXREG_COUNT
	.align		4
        /*003c*/ 	.byte	0x03, 0x1b
        /*003e*/ 	.short	0x00ff


	//----- nvinfo : EIATTR_MERCURY_ISA_VERSION
	.align		4
        /*0040*/ 	.byte	0x03, 0x5f
        /*0042*/ 	.short	0x0101


	//----- nvinfo : EIATTR_VRC_CTA_INIT_COUNT
	.align		4
        /*0044*/ 	.byte	0x02, 0x4a
	.zero		1
	.zero		1


	//----- nvinfo : EIATTR_EXIT_INSTR_OFFSETS
	.align		4
        /*0048*/ 	.byte	0x04, 0x1c
        /*004a*/ 	.short	(.L_27 - .L_26)


	//   ....[0]....
.L_26:
        /*004c*/ 	.word	0x00000100


	//----- nvinfo : EIATTR_CBANK_PARAM_SIZE
	.align		4
.L_27:
        /*0050*/ 	.byte	0x03, 0x19
        /*0052*/ 	.short	0x0018


	//----- nvinfo : EIATTR_PARAM_CBANK
	.align		4
        /*0054*/ 	.byte	0x04, 0x0a
        /*0056*/ 	.short	(.L_29 - .L_28)
	.align		4
.L_28:
        /*0058*/ 	.word	index@(.nv.constant0._Z13mataddelementPiS_S_)
        /*005c*/ 	.short	0x0380
        /*005e*/ 	.short	0x0018


	//----- nvinfo : EIATTR_SW_WAR
	.align		4
.L_29:
        /*0060*/ 	.byte	0x04, 0x36
        /*0062*/ 	.short	(.L_31 - .L_30)
.L_30:
        /*0064*/ 	.word	0x00000008
.L_31:


//--------------------- .nv.info._Z12mataddcolumnPiS_S_i --------------------------
	.section	.nv.info._Z12mataddcolumnPiS_S_i,"",@"SHT_CUDA_INFO"
	.sectionflags	@""
	.align	4


	//----- nvinfo : EIATTR_CUDA_API_VERSION
	.align		4
        /*0000*/ 	.byte	0x04, 0x37
        /*0002*/ 	.short	(.L_33 - .L_32)
.L_32:
        /*0004*/ 	.word	0x00000082


	//----- nvinfo : EIATTR_KPARAM_INFO
	.align		4
.L_33:
        /*0008*/ 	.byte	0x04, 0x17
        /*000a*/ 	.short	(.L_35 - .L_34)
.L_34:
        /*000c*/ 	.word	0x00000000
        /*0010*/ 	.short	0x0003
        /*0012*/ 	.short	0x0018
        /*0014*/ 	.byte	0x00, 0xf0, 0x11, 0x00


	//----- nvinfo : EIATTR_KPARAM_INFO
	.align		4
.L_35:
        /*0018*/ 	.byte	0x04, 0x17
        /*001a*/ 	.short	(.L_37 - .L_36)
.L_36:
        /*001c*/ 	.word	0x00000000
        /*0020*/ 	.short	0x0002
        /*0022*/ 	.short	0x0010
        /*0024*/ 	.byte	0x00, 0xf5, 0x21, 0x00


	//----- nvinfo : EIATTR_KPARAM_INFO
	.align		4
.L_37:
        /*0028*/ 	.byte	0x04, 0x17
        /*002a*/ 	.short	(.L_39 - .L_38)
.L_38:
        /*002c*/ 	.word	0x00000000
        /*0030*/ 	.short	0x0001
        /*0032*/ 	.short	0x0008
        /*0034*/ 	.byte	0x00, 0xf5, 0x21, 0x00


	//----- nvinfo : EIATTR_KPARAM_INFO
	.align		4
.L_39:
        /*0038*/ 	.byte	0x04, 0x17
        /*003a*/ 	.short	(.L_41 - .L_40)
.L_40:
        /*003c*/ 	.word	0x00000000
        /*0040*/ 	.short	0x0000
        /*0042*/ 	.short	0x0000
        /*0044*/ 	.byte	0x00, 0xf5, 0x21, 0x00


	//----- nvinfo : EIATTR_SPARSE_MMA_MASK
	.align		4
.L_41:
        /*0048*/ 	.byte	0x03, 0x50
        /*004a*/ 	.short	0x0000


	//----- nvinfo : EIATTR_MAXREG_COUNT
	.align		4
        /*004c*/ 	.byte	0x03, 0x1b
        /*004e*/ 	.short	0x00ff


	//----- nvinfo : EIATTR_MERCURY_ISA_VERSION
	.align		4
        /*0050*/ 	.byte	0x03, 0x5f
        /*0052*/ 	.short	0x0101


	//----- nvinfo : EIATTR_VRC_CTA_INIT_COUNT
	.align		4
        /*0054*/ 	.byte	0x02, 0x4a
	.zero		1
	.zero		1


	//----- nvinfo : EIATTR_EXIT_INSTR_OFFSETS
	.align		4
        /*0058*/ 	.byte	0x04, 0x1c
        /*005a*/ 	.short	(.L_43 - .L_42)


	//   ....[0]....
.L_42:
        /*005c*/ 	.word	0x00000050


	//   ....[1]....
        /*0060*/ 	.word	0x00000aa0


	//   ....[2]....
        /*0064*/ 	.word	0x00000f40


	//   ....[3]....
        /*0068*/ 	.word	0x000011d0


	//   ....[4]....
        /*006c*/ 	.word	0x00001310


	//----- nvinfo : EIATTR_CBANK_PARAM_SIZE
	.align		4
.L_43:
        /*0070*/ 	.byte	0x03, 0x19
        /*0072*/ 	.short	0x001c


	//----- nvinfo : EIATTR_PARAM_CBANK
	.align		4
        /*0074*/ 	.byte	0x04, 0x0a
        /*0076*/ 	.short	(.L_45 - .L_44)
	.align		4
.L_44:
        /*0078*/ 	.word	index@(.nv.constant0._Z12mataddcolumnPiS_S_i)
        /*007c*/ 	.short	0x0380
        /*007e*/ 	.short	0x001c


	//----- nvinfo : EIATTR_SW_WAR
	.align		4
.L_45:
        /*0080*/ 	.byte	0x04, 0x36
        /*0082*/ 	.short	(.L_47 - .L_46)
.L_46:
        /*0084*/ 	.word	0x00000008
.L_47:


//--------------------- .nv.info._Z9mataddrowPiS_S_i --------------------------
	.section	.nv.info._Z9mataddrowPiS_S_i,"",@"SHT_CUDA_INFO"
	.sectionflags	@""
	.align	4


	//----- nvinfo : EIATTR_CUDA_API_VERSION
	.align		4
        /*0000*/ 	.byte	0x04, 0x37
        /*0002*/ 	.short	(.L_49 - .L_48)
.L_48:
        /*0004*/ 	.word	0x00000082


	//----- nvinfo : EIATTR_KPARAM_INFO
	.align		4
.L_49:
        /*0008*/ 	.byte	0x04, 0x17
        /*000a*/ 	.short	(.L_51 - .L_50)
.L_50:
        /*000c*/ 	.word	0x00000000
        /*0010*/ 	.short	0x0003
        /*0012*/ 	.short	0x0018
        /*0014*/ 	.byte	0x00, 0xf0, 0x11, 0x00


	//----- nvinfo : EIATTR_KPARAM_INFO
	.align		4
.L_51:
        /*0018*/ 	.byte	0x04, 0x17
        /*001a*/ 	.short	(.L_53 - .L_52)
.L_52:
        /*001c*/ 	.word	0x00000000
        /*0020*/ 	.short	0x0002
        /*0022*/ 	.short	0x0010
        /*0024*/ 	.byte	0x00, 0xf5, 0x21, 0x00


	//----- nvinfo : EIATTR_KPARAM_INFO
	.align		4
.L_53:
        /*0028*/ 	.byte	0x04, 0x17
        /*002a*/ 	.short	(.L_55 - .L_54)
.L_54:
        /*002c*/ 	.word	0x00000000
        /*0030*/ 	.short	0x0001
        /*0032*/ 	.short	0x0008
        /*0034*/ 	.byte	0x00, 0xf5, 0x21, 0x00


	//----- nvinfo : EIATTR_KPARAM_INFO
	.align		4
.L_55:
        /*0038*/ 	.byte	0x04, 0x17
        /*003a*/ 	.short	(.L_57 - .L_56)
.L_56:
        /*003c*/ 	.word	0x00000000
        /*0040*/ 	.short	0x0000
        /*0042*/ 	.short	0x0000
        /*0044*/ 	.byte	0x00, 0xf5, 0x21, 0x00


	//----- nvinfo : EIATTR_SPARSE_MMA_MASK
	.align		4
.L_57:
        /*0048*/ 	.byte	0x03, 0x50
        /*004a*/ 	.short	0x0000


	//----- nvinfo : EIATTR_MAXREG_COUNT
	.align		4
        /*004c*/ 	.byte	0x03, 0x1b
        /*004e*/ 	.short	0x00ff


	//----- nvinfo : EIATTR_MERCURY_ISA_VERSION
	.align		4
        /*0050*/ 	.byte	0x03, 0x5f
        /*0052*/ 	.short	0x0101


	//----- nvinfo : EIATTR_VRC_CTA_INIT_COUNT
	.align		4
        /*0054*/ 	.byte	0x02, 0x4a
	.zero		1
	.zero		1


	//----- nvinfo : EIATTR_EXIT_INSTR_OFFSETS
	.align		4
        /*0058*/ 	.byte	0x04, 0x1c
        /*005a*/ 	.short	(.L_59 - .L_58)


	//   ....[0]....
.L_58:
        /*005c*/ 	.word	0x00000030


	//   ....[1]....
        /*0060*/ 	.word	0x00000660


	//   ....[2]....
        /*0064*/ 	.word	0x000009f0


	//   ....[3]....
        /*0068*/ 	.word	0x00000c80


	//   ....[4]....
        /*006c*/ 	.word	0x00000e70


	//----- nvinfo : EIATTR_CBANK_PARAM_SIZE
	.align		4
.L_59:
        /*0070*/ 	.byte	0x03, 0x19
        /*0072*/ 	.short	0x001c


	//----- nvinfo : EIATTR_PARAM_CBANK
	.align		4
        /*0074*/ 	.byte	0x04, 0x0a
        /*0076*/ 	.short	(.L_61 - .L_60)
	.align		4
.L_60:
        /*0078*/ 	.word	index@(.nv.constant0._Z9mataddrowPiS_S_i)
        /*007c*/ 	.short	0x0380
        /*007e*/ 	.short	0x001c


	//----- nvinfo : EIATTR_SW_WAR
	.align		4
.L_61:
        /*0080*/ 	.byte	0x04, 0x36
        /*0082*/ 	.short	(.L_63 - .L_62)
.L_62:
        /*0084*/ 	.word	0x00000008
.L_63:


//--------------------- .nv.callgraph             --------------------------
	.section	.nv.callgraph,"",@"SHT_CUDA_CALLGRAPH"
	.align	4
	.sectionentsize	8
	.align		4
        /*0000*/ 	.word	0x00000000
	.align		4
        /*0004*/ 	.word	0xffffffff
	.align		4
        /*0008*/ 	.word	0x00000000
	.align		4
        /*000c*/ 	.word	0xfffffffe
	.align		4
        /*0010*/ 	.word	0x00000000
	.align		4
        /*0014*/ 	.word	0xfffffffd
	.align		4
        /*0018*/ 	.word	0x00000000
	.align		4
        /*001c*/ 	.word	0xfffffffc


//--------------------- .text._Z13mataddelementPiS_S_ --------------------------
	.section	.text._Z13mataddelementPiS_S_,"ax",@progbits
	.align	128
        .global         _Z13mataddelementPiS_S_
        .type           _Z13mataddelementPiS_S_,@function
        .size           _Z13mataddelementPiS_S_,(.L_x_13 - _Z13mataddelementPiS_S_)
        .other          _Z13mataddelementPiS_S_,@"STO_CUDA_ENTRY STV_DEFAULT"
_Z13mataddelementPiS_S_:
.text._Z13mataddelementPiS_S_:
[----:B------:R-:W-:Y:S01]  /*0000*/  LDC R1, c[0x0][0x37c] ;  /* 0x0000df00ff017b82 */ /* 0x000fe20000000800 */
[----:B------:R-:W0:Y:S07]  /*0010*/  S2R R9, SR_TID.X ;  /* 0x0000000000097919 */ /* 0x000e2e0000002100 */
[----:B------:R-:W1:Y:S01]  /*0020*/  LDC.64 R2, c[0x0][0x380] ;  /* 0x0000e000ff027b82 */ /* 0x000e620000000a00 */
[----:B------:R-:W0:Y:S01]  /*0030*/  LDCU UR6, c[0x0][0x364] ;  /* 0x00006c80ff0677ac */ /* 0x000e220008000800 */
[----:B------:R-:W0:Y:S01]  /*0040*/  S2R R0, SR_TID.Y ;  /* 0x0000000000007919 */ /* 0x000e220000002200 */
[----:B------:R-:W2:Y:S05]  /*0050*/  LDCU.64 UR4, c[0x0][0x358] ;  /* 0x00006b00ff0477ac */ /* 0x000eaa0008000a00 */
[----:B------:R-:W3:Y:S08]  /*0060*/  LDC.64 R4, c[0x0][0x388] ;  /* 0x0000e200ff047b82 */ /* 0x000ef00000000a00 */
[----:B------:R-:W4:Y:S01]  /*0070*/  LDC.64 R6, c[0x0][0x390] ;  /* 0x0000e400ff067b82 */ /* 0x000f220000000a00 */
[----:B0-----:R-:W-:-:S04]  /*0080*/  IMAD R9, R9, UR6, R0 ;  /* 0x0000000609097c24 */ /* 0x001fc8000f8e0200 */
[----:B-1----:R-:W-:-:S04]  /*0090*/  IMAD.WIDE.U32 R2, R9, 0x4, R2 ;  /* 0x0000000409027825 */ /* 0x002fc800078e0002 */
[C---:B---3--:R-:W-:Y:S02]  /*00a0*/  IMAD.WIDE.U32 R4, R9.reuse, 0x4, R4 ;  /* 0x0000000409047825 */ /* 0x048fe400078e0004 */
[----:B--2---:R-:W2:Y:S04]  /*00b0*/  LDG.E R2, desc[UR4][R2.64] ;  /* 0x0000000402027981 */ /* 0x004ea8000c1e1900 */
[----:B------:R-:W2:Y:S01]  /*00c0*/  LDG.E R5, desc[UR4][R4.64] ;  /* 0x0000000404057981 */ /* 0x000ea2000c1e1900 */
[----:B----4-:R-:W-:Y:S01]  /*00d0*/  IMAD.WIDE.U32 R6, R9, 0x4, R6 ;  /* 0x0000000409067825 */ /* 0x010fe200078e0006 */
[----:B--2---:R-:W-:-:S05]  /*00e0*/  IADD3 R9, PT, PT, R2, R5, RZ ;  /* 0x0000000502097210 */ /* 0x004fca0007ffe0ff */
[----:B------:R-:W-:Y:S01]  /*00f0*/  STG.E desc[UR4][R6.64], R9 ;  /* 0x0000000906007986 */ /* 0x000fe2000c101904 */
[----:B------:R-:W-:Y:S05]  /*0100*/  EXIT ;  /* 0x000000000000794d */ /* 0x000fea0003800000 */
.L_x_0:
[----:B------:R-:W-:-:S00]  /*0110*/  BRA `(.L_x_0) ;  /* 0xfffffffc00fc7947 */ /* 0x000fc0000383ffff */
[----:B------:R-:W-:-:S00]  /*0120*/  NOP ;  /* 0x0000000000007918 */ /* 0x000fc00000000000 */
        /* <DEDUP_REMOVED lines=13> */
.L_x_13:


//--------------------- .text._Z12mataddcolumnPiS_S_i --------------------------
	.section	.text._Z12mataddcolumnPiS_S_i,"ax",@progbits
	.align	128
        .global         _Z12mataddcolumnPiS_S_i
        .type           _Z12mataddcolumnPiS_S_i,@function
        .size           _Z12mataddcolumnPiS_S_i,(.L_x_14 - _Z12mataddcolumnPiS_S_i)
        .other          _Z12mataddcolumnPiS_S_i,@"STO_CUDA_ENTRY STV_DEFAULT"
_Z12mataddcolumnPiS_S_i:
.text._Z12mataddcolumnPiS_S_i:
[----:B------:R-:W-:Y:S01]  /*0000*/  LDC R1, c[0x0][0x37c] ;  /* 0x0000df00ff017b82 */ /* 0x000fe20000000800 */
[----:B------:R-:W0:Y:S07]  /*0010*/  LDCU UR5, c[0x0][0x398] ;  /* 0x00007300ff0577ac */ /* 0x000e2e0008000800 */
[----:B------:R-:W1:Y:S01]  /*0020*/  LDC R0, c[0x0][0x360] ;  /* 0x0000d800ff007b82 */ /* 0x000e620000000800 */
[----:B0-----:R-:W-:-:S06]  /*0030*/  UISETP.GE.AND UP0, UPT, UR5, 0x1, UPT ;  /* 0x000000010500788c */ /* 0x001fcc000bf06270 */
[----:B------:R-:W-:-:S13]  /*0040*/  PLOP3.LUT P0, PT, PT, PT, UP0, 0x80, 0x8 ;  /* 0x000000000008781c */ /* 0x000fda0003f0f008 */
[----:B------:R-:W-:Y:S05]  /*0050*/  @!P0 EXIT ;  /* 0x000000000000894d */ /* 0x000fea0003800000 */
[----:B------:R-:W-:Y:S01]  /*0060*/  UISETP.GE.U32.AND UP0, UPT, UR5, 0x10, UPT ;  /* 0x000000100500788c */ /* 0x000fe2000bf06070 */
[----:B------:R-:W0:Y:S01]  /*0070*/  LDCU.64 UR8, c[0x0][0x358] ;  /* 0x00006b00ff0877ac */ /* 0x000e220008000a00 */
[----:B------:R-:W-:-:S07]  /*0080*/  UMOV UR4, URZ ;  /* 0x000000ff00047c82 */ /* 0x000fce0008000000 */
[----:B------:R-:W-:Y:S05]  /*0090*/  BRA.U !UP0, `(.L_x_1) ;  /* 0x0000000908787547 */ /* 0x000fea000b800000 */
[----:B------:R-:W1:Y:S01]  /*00a0*/  S2R R21, SR_TID.X ;  /* 0x0000000000157919 */ /* 0x000e620000002100 */
[----:B------:R-:W-:Y:S01]  /*00b0*/  ULOP3.LUT UR4, UR5, 0x7ffffff0, URZ, 0xc0, !UPT ;  /* 0x7ffffff005047892 */ /* 0x000fe2000f8ec0ff */
[----:B------:R-:W2:Y:S01]  /*00c0*/  LDCU.64 UR10, c[0x0][0x390] ;  /* 0x00007200ff0a77ac */ /* 0x000ea20008000a00 */
[----:B------:R-:W3:Y:S02]  /*00d0*/  LDCU.128 UR12, c[0x0][0x380] ;  /* 0x00007000ff0c77ac */ /* 0x000ee40008000c00 */
[----:B------:R-:W-:Y:S01]  /*00e0*/  UIADD3 UR6, UPT, UPT, -UR4, URZ, URZ ;  /* 0x000000ff04067290 */ /* 0x000fe2000fffe1ff */
[CC--:B-1----:R-:W-:Y:S01]  /*00f0*/  IADD3 R14, PT, PT, R0.reuse, R21.reuse, RZ ;  /* 0x00000015000e7210 */ /* 0x0c2fe20007ffe0ff */
[C-C-:B------:R-:W-:Y:S01]  /*0100*/  IMAD R5, R0.reuse, 0x3, R21.reuse ;  /* 0x0000000300057824 */ /* 0x140fe200078e0215 */
[CC--:B------:R-:W-:Y:S01]  /*0110*/  LEA R3, R0.reuse, R21.reuse, 0x1 ;  /* 0x0000001500037211 */ /* 0x0c0fe200078e08ff */
[C-C-:B------:R-:W-:Y:S01]  /*0120*/  IMAD R9, R0.reuse, 0x5, R21.reuse ;  /* 0x0000000500097824 */ /* 0x140fe200078e0215 */
[CC--:B------:R-:W-:Y:S01]  /*0130*/  LEA R7, R0.reuse, R21.reuse, 0x2 ;  /* 0x0000001500077211 */ /* 0x0c0fe200078e10ff */
[C-C-:B------:R-:W-:Y:S01]  /*0140*/  IMAD R11, R0.reuse, 0x6, R21.reuse ;  /* 0x00000006000b7824 */ /* 0x140fe200078e0215 */
[C---:B------:R-:W-:Y:S01]  /*0150*/  LEA R15, R0.reuse, R21, 0x3 ;  /* 0x00000015000f7211 */ /* 0x040fe200078e18ff */
[----:B------:R-:W-:-:S02]  /*0160*/  IMAD R13, R0, 0x7, R21 ;  /* 0x00000007000d7824 */ /* 0x000fc400078e0215 */
[C-C-:B------:R-:W-:Y:S02]  /*0170*/  IMAD R17, R0.reuse, 0x9, R21.reuse ;  /* 0x0000000900117824 */ /* 0x140fe400078e0215 */
[C-C-:B------:R-:W-:Y:S02]  /*0180*/  IMAD R2, R0.reuse, 0xa, R21.reuse ;  /* 0x0000000a00027824 */ /* 0x140fe400078e0215 */
[C-C-:B------:R-:W-:Y:S02]  /*0190*/  IMAD R4, R0.reuse, 0xb, R21.reuse ;  /* 0x0000000b00047824 */ /* 0x140fe400078e0215 */
[C-C-:B------:R-:W-:Y:S02]  /*01a0*/  IMAD R6, R0.reuse, 0xc, R21.reuse ;  /* 0x0000000c00067824 */ /* 0x140fe400078e0215 */
[C-C-:B------:R-:W-:Y:S02]  /*01b0*/  IMAD R8, R0.reuse, 0xd, R21.reuse ;  /* 0x0000000d00087824 */ /* 0x140fe400078e0215 */
[----:B------:R-:W-:-:S02]  /*01c0*/  IMAD R10, R0, 0xe, R21 ;  /* 0x0000000e000a7824 */ /* 0x000fc400078e0215 */
[----:B------:R-:W-:Y:S02]  /*01d0*/  IMAD R12, R0, 0xf, R21 ;  /* 0x0000000f000c7824 */ /* 0x000fe400078e0215 */
[----:B--23--:R-:W-:-:S07]  /*01e0*/  IMAD.WIDE.U32 R20, R21, 0x4, RZ ;  /* 0x0000000415147825 */ /* 0x00cfce00078e00ff */
.L_x_2:
[C---:B--2---:R-:W-:Y:S01]  /*01f0*/  IADD3 R18, P1, PT, R20.reuse, UR14, RZ ;  /* 0x0000000e14127c10 */ /* 0x044fe2000ff3e0ff */
[----:B------:R-:W1:Y:S01]  /*0200*/  LDC.64 R24, c[0x0][0x380] ;  /* 0x0000e000ff187b82 */ /* 0x000e620000000a00 */
[----:B------:R-:W-:Y:S02]  /*0210*/  IADD3 R22, P0, PT, R20, UR12, RZ ;  /* 0x0000000c14167c10 */ /* 0x000fe4000ff1e0ff */
[C---:B------:R-:W-:Y:S02]  /*0220*/  IADD3.X R19, PT, PT, R21.reuse, UR15, RZ, P1, !PT ;  /* 0x0000000f15137c10 */ /* 0x040fe40008ffe4ff */
[----:B------:R-:W-:-:S04]  /*0230*/  IADD3.X R23, PT, PT, R21, UR13, RZ, P0, !PT ;  /* 0x0000000d15177c10 */ /* 0x000fc800087fe4ff */
[----:B0-----:R-:W2:Y:S04]  /*0240*/  LDG.E R19, desc[UR8][R18.64] ;  /* 0x0000000812137981 */ /* 0x001ea8000c1e1900 */
[----:B------:R0:W2:Y:S02]  /*0250*/  LDG.E R16, desc[UR8][R22.64] ;  /* 0x0000000816107981 */ /* 0x0000a4000c1e1900 */
[----:B0-----:R-:W0:Y:S01]  /*0260*/  LDC.64 R22, c[0x0][0x388] ;  /* 0x0000e200ff167b82 */ /* 0x001e220000000a00 */
[----:B------:R-:W-:Y:S01]  /*0270*/  IADD3 R26, P0, PT, R20, UR10, RZ ;  /* 0x0000000a141a7c10 */ /* 0x000fe2000ff1e0ff */
[----:B-1----:R-:W-:-:S03]  /*0280*/  IMAD.WIDE.U32 R28, R14, 0x4, R24 ;  /* 0x000000040e1c7825 */ /* 0x002fc600078e0018 */
[----:B------:R-:W-:Y:S02]  /*0290*/  IADD3.X R27, PT, PT, R21, UR11, RZ, P0, !PT ;  /* 0x0000000b151b7c10 */ /* 0x000fe400087fe4ff */
[----:B--2---:R-:W-:Y:S01]  /*02a0*/  IADD3 R16, PT, PT, R16, R19, RZ ;  /* 0x0000001310107210 */ /* 0x004fe20007ffe0ff */
[----:B0-----:R-:W-:-:S04]  /*02b0*/  IMAD.WIDE.U32 R18, R14, 0x4, R22 ;  /* 0x000000040e127825 */ /* 0x001fc800078e0016 */
[----:B------:R0:W-:Y:S04]  /*02c0*/  STG.E desc[UR8][R26.64], R16 ;  /* 0x000000101a007986 */ /* 0x0001e8000c101908 */
[----:B------:R-:W2:Y:S04]  /*02d0*/  LDG.E R28, desc[UR8][R28.64] ;  /* 0x000000081c1c7981 */ /* 0x000ea8000c1e1900 */
[----:B------:R1:W2:Y:S02]  /*02e0*/  LDG.E R29, desc[UR8][R18.64] ;  /* 0x00000008121d7981 */ /* 0x0002a4000c1e1900 */
[----:B-1----:R-:W1:Y:S01]  /*02f0*/  LDC.64 R18, c[0x0][0x390] ;  /* 0x0000e400ff127b82 */ /* 0x002e620000000a00 */
[----:B0-----:R-:W-:Y:S01]  /*0300*/  IMAD.WIDE.U32 R26, R3, 0x4, R24 ;  /* 0x00000004031a7825 */ /* 0x001fe200078e0018 */
[----:B--2---:R-:W-:-:S03]  /*0310*/  IADD3 R16, PT, PT, R28, R29, RZ ;  /* 0x0000001d1c107210 */ /* 0x004fc60007ffe0ff */
[----:B-1----:R-:W-:-:S05]  /*0320*/  IMAD.WIDE.U32 R28, R14, 0x4, R18 ;  /* 0x000000040e1c7825 */ /* 0x002fca00078e0012 */
[----:B------:R0:W-:Y:S04]  /*0330*/  STG.E desc[UR8][R28.64], R16 ;  /* 0x000000101c007986 */ /* 0x0001e8000c101908 */
[----:B0-----:R0:W2:Y:S02]  /*0340*/  LDG.E R28, desc[UR8][R26.64] ;  /* 0x000000081a1c7981 */ /* 0x0010a4000c1e1900 */
[----:B0-----:R-:W-:-:S06]  /*0350*/  IMAD.WIDE.U32 R26, R3, 0x4, R22 ;  /* 0x00000004031a7825 */ /* 0x001fcc00078e0016 */
[----:B------:R-:W2:Y:S02]  /*0360*/  LDG.E R27, desc[UR8][R26.64] ;  /* 0x000000081a1b7981 */ /* 0x000ea4000c1e1900 */
[----:B--2---:R-:W-:Y:S01]  /*0370*/  IADD3 R16, PT, PT, R28, R27, RZ ;  /* 0x0000001b1c107210 */ /* 0x004fe20007ffe0ff */
[----:B------:R-:W-:-:S05]  /*0380*/  IMAD.WIDE.U32 R28, R3, 0x4, R18 ;  /* 0x00000004031c7825 */ /* 0x000fca00078e0012 */
[----:B------:R0:W-:Y:S01]  /*0390*/  STG.E desc[UR8][R28.64], R16 ;  /* 0x000000101c007986 */ /* 0x0001e2000c101908 */
[----:B------:R-:W-:-:S04]  /*03a0*/  IMAD.WIDE.U32 R26, R5, 0x4, R22 ;  /* 0x00000004051a7825 */ /* 0x000fc800078e0016 */
[--C-:B0-----:R-:W-:Y:S01]  /*03b0*/  IMAD.WIDE.U32 R28, R5, 0x4, R24.reuse ;  /* 0x00000004051c7825 */ /* 0x101fe200078e0018 */
[----:B------:R0:W2:Y:S05]  /*03c0*/  LDG.E R16, desc[UR8][R26.64] ;  /* 0x000000081a107981 */ /* 0x0000aa000c1e1900 */
[----:B------:R-:W2:Y:S01]  /*03d0*/  LDG.E R28, desc[UR8][R28.64] ;  /* 0x000000081c1c7981 */ /* 0x000ea2000c1e1900 */
[----:B0-----:R-:W-:Y:S01]  /*03e0*/  IMAD.WIDE.U32 R26, R7, 0x4, R24 ;  /* 0x00000004071a7825 */ /* 0x001fe200078e0018 */
[----:B--2---:R-:W-:-:S03]  /*03f0*/  IADD3 R16, PT, PT, R28, R16, RZ ;  /* 0x000000101c107210 */ /* 0x004fc60007ffe0ff */
[----:B------:R-:W-:-:S05]  /*0400*/  IMAD.WIDE.U32 R28, R5, 0x4, R18 ;  /* 0x00000004051c7825 */ /* 0x000fca00078e0012 */
[----:B------:R0:W-:Y:S04]  /*0410*/  STG.E desc[UR8][R28.64], R16 ;  /* 0x000000101c007986 */ /* 0x0001e8000c101908 */
[----:B0-----:R0:W2:Y:S02]  /*0420*/  LDG.E R16, desc[UR8][R26.64] ;  /* 0x000000081a107981 */ /* 0x0010a4000c1e1900 */
[----:B0-----:R-:W-:-:S06]  /*0430*/  IMAD.WIDE.U32 R26, R7, 0x4, R22 ;  /* 0x00000004071a7825 */ /* 0x001fcc00078e0016 */
[----:B------:R-:W2:Y:S01]  /*0440*/  LDG.E R27, desc[UR8][R26.64] ;  /* 0x000000081a1b7981 */ /* 0x000ea2000c1e1900 */
[----:B------:R-:W-:Y:S01]  /*0450*/  IMAD.WIDE.U32 R28, R7, 0x4, R18 ;  /* 0x00000004071c7825 */ /* 0x000fe200078e0012 */
[----:B--2---:R-:W-:-:S03]  /*0460*/  IADD3 R16, PT, PT, R16, R27, RZ ;  /* 0x0000001b10107210 */ /* 0x004fc60007ffe0ff */
[C---:B------:R-:W-:Y:S02]  /*0470*/  IMAD.WIDE.U32 R26, R9.reuse, 0x4, R22 ;  /* 0x00000004091a7825 */ /* 0x040fe400078e0016 */
[----:B------:R0:W-:Y:S02]  /*0480*/  STG.E desc[UR8][R28.64], R16 ;  /* 0x000000101c007986 */ /* 0x0001e4000c101908 */
[--C-:B0-----:R-:W-:Y:S02]  /*0490*/  IMAD.WIDE.U32 R28, R9, 0x4, R24.reuse ;  /* 0x00000004091c7825 */ /* 0x101fe400078e0018 */
[----:B------:R0:W2:Y:S04]  /*04a0*/  LDG.E R16, desc[UR8][R26.64] ;  /* 0x000000081a107981 */ /* 0x0000a8000c1e1900 */
        /* <DEDUP_REMOVED lines=64> */
[----:B------:R-:W-:-:S04]  /*08b0*/  IMAD.WIDE.U32 R28, R10, 0x4, R18 ;  /* 0x000000040a1c7825 */ /* 0x000fc800078e0012 */
[----:B------:R-:W-:-:S04]  /*08c0*/  IMAD.WIDE.U32 R24, R12, 0x4, R24 ;  /* 0x000000040c187825 */ /* 0x000fc800078e0018 */
[----:B------:R-:W-:Y:S01]  /*08d0*/  IMAD.WIDE.U32 R22, R12, 0x4, R22 ;  /* 0x000000040c167825 */ /* 0x000fe200078e0016 */
[----:B--2---:R-:W-:-:S05]  /*08e0*/  IADD3 R16, PT, PT, R16, R27, RZ ;  /* 0x0000001b10107210 */ /* 0x004fca0007ffe0ff */
[----:B------:R2:W-:Y:S04]  /*08f0*/  STG.E desc[UR8][R28.64], R16 ;  /* 0x000000101c007986 */ /* 0x0005e8000c101908 */
[----:B------:R-:W3:Y:S04]  /*0900*/  LDG.E R24, desc[UR8][R24.64] ;  /* 0x0000000818187981 */ /* 0x000ee8000c1e1900 */
[----:B------:R-:W3:Y:S01]  /*0910*/  LDG.E R23, desc[UR8][R22.64] ;  /* 0x0000000816177981 */ /* 0x000ee2000c1e1900 */
[----:B------:R-:W-:Y:S01]  /*0920*/  IMAD.WIDE.U32 R18, R12, 0x4, R18 ;  /* 0x000000040c127825 */ /* 0x000fe200078e0012 */
[----:B------:R-:W-:-:S04]  /*0930*/  UIADD3 UR6, UPT, UPT, UR6, 0x10, URZ ;  /* 0x0000001006067890 */ /* 0x000fc8000fffe0ff */
[----:B------:R-:W-:Y:S01]  /*0940*/  UISETP.NE.AND UP0, UPT, UR6, URZ, UPT ;  /* 0x000000ff0600728c */ /* 0x000fe2000bf05270 */
[C---:B------:R-:W-:Y:S01]  /*0950*/  IMAD.WIDE.U32 R20, R0.reuse, 0x40, R20 ;  /* 0x0000004000147825 */ /* 0x040fe200078e0014 */
[C---:B------:R-:W-:Y:S02]  /*0960*/  LEA R14, R0.reuse, R14, 0x4 ;  /* 0x0000000e000e7211 */ /* 0x040fe400078e20ff */
[C---:B------:R-:W-:Y:S02]  /*0970*/  LEA R3, R0.reuse, R3, 0x4 ;  /* 0x0000000300037211 */ /* 0x040fe400078e20ff */
[C---:B------:R-:W-:Y:S02]  /*0980*/  LEA R5, R0.reuse, R5, 0x4 ;  /* 0x0000000500057211 */ /* 0x040fe400078e20ff */
[C---:B------:R-:W-:Y:S02]  /*0990*/  LEA R7, R0.reuse, R7, 0x4 ;  /* 0x0000000700077211 */ /* 0x040fe400078e20ff */
[----:B------:R-:W-:-:S02]  /*09a0*/  LEA R9, R0, R9, 0x4 ;  /* 0x0000000900097211 */ /* 0x000fc400078e20ff */
[C---:B------:R-:W-:Y:S02]  /*09b0*/  LEA R11, R0.reuse, R11, 0x4 ;  /* 0x0000000b000b7211 */ /* 0x040fe400078e20ff */
        /* <DEDUP_REMOVED lines=8> */
[----:B------:R-:W-:Y:S02]  /*0a40*/  LEA R12, R0, R12, 0x4 ;  /* 0x0000000c000c7211 */ /* 0x000fe400078e20ff */
[----:B---3--:R-:W-:-:S05]  /*0a50*/  IADD3 R23, PT, PT, R24, R23, RZ ;  /* 0x0000001718177210 */ /* 0x008fca0007ffe0ff */
[----:B------:R2:W-:Y:S01]  /*0a60*/  STG.E desc[UR8][R18.64], R23 ;  /* 0x0000001712007986 */ /* 0x0005e2000c101908 */
[----:B------:R-:W-:Y:S05]  /*0a70*/  BRA.U UP0, `(.L_x_2) ;  /* 0xfffffff500dc7547 */ /* 0x000fea000b83ffff */
.L_x_1:
[----:B------:R-:W-:-:S06]  /*0a80*/  ULOP3.LUT UP0, UR6, UR5, 0xf, URZ, 0xc0, !UPT ;  /* 0x0000000f05067892 */ /* 0x000fcc000f80c0ff */
[----:B------:R-:W-:-:S13]  /*0a90*/  PLOP3.LUT P0, PT, PT, PT, UP0, 0x80, 0x8 ;  /* 0x000000000008781c */ /* 0x000fda0003f0f008 */
[----:B0-----:R-:W-:Y:S05]  /*0aa0*/  @!P0 EXIT ;  /* 0x000000000000894d */ /* 0x001fea0003800000 */
[----:B------:R-:W0:Y:S01]  /*0ab0*/  S2R R3, SR_TID.X ;  /* 0x0000000000037919 */ /* 0x000e220000002100 */
[----:B------:R-:W-:Y:S02]  /*0ac0*/  UISETP.GE.U32.AND UP0, UPT, UR6, 0x8, UPT ;  /* 0x000000080600788c */ /* 0x000fe4000bf06070 */
[----:B------:R-:W-:-:S06]  /*0ad0*/  ULOP3.LUT UR7, UR5, 0x7, URZ, 0xc0, !UPT ;  /* 0x0000000705077892 */ /* 0x000fcc000f8ec0ff */
[----:B------:R-:W-:Y:S01]  /*0ae0*/  ISETP.NE.AND P0, PT, RZ, UR7, PT ;  /* 0x00000007ff007c0c */ /* 0x000fe2000bf05270 */
[----:B------:R-:W-:-:S12]  /*0af0*/  BRA.U !UP0, `(.L_x_3) ;  /* 0x0000000508107547 */ /* 0x000fd8000b800000 */
[----:B------:R-:W3:Y:S01]  /*0b00*/  LDC.64 R6, c[0x0][0x380] ;  /* 0x0000e000ff067b82 */ /* 0x000ee20000000a00 */
[----:B01----:R-:W-:-:S07]  /*0b10*/  IMAD R15, R0, UR4, R3 ;  /* 0x00000004000f7c24 */ /* 0x003fce000f8e0203 */
[----:B------:R-:W0:Y:S08]  /*0b20*/  LDC.64 R4, c[0x0][0x388] ;  /* 0x0000e200ff047b82 */ /* 0x000e300000000a00 */
[----:B------:R-:W1:Y:S01]  /*0b30*/  LDC.64 R8, c[0x0][0x390] ;  /* 0x0000e400ff087b82 */ /* 0x000e620000000a00 */
[----:B---3--:R-:W-:-:S06]  /*0b40*/  IMAD.WIDE.U32 R10, R15, 0x4, R6 ;  /* 0x000000040f0a7825 */ /* 0x008fcc00078e0006 */
[----:B------:R-:W3:Y:S01]  /*0b50*/  LDG.E R10, desc[UR8][R10.64] ;  /* 0x000000080a0a7981 */ /* 0x000ee2000c1e1900 */
[----:B0-----:R-:W-:-:S06]  /*0b60*/  IMAD.WIDE.U32 R12, R15, 0x4, R4 ;  /* 0x000000040f0c7825 */ /* 0x001fcc00078e0004 */
[----:B------:R-:W3:Y:S01]  /*0b70*/  LDG.E R13, desc[UR8][R12.64] ;  /* 0x000000080c0d7981 */ /* 0x000ee2000c1e1900 */
[C---:B------:R-:W-:Y:S01]  /*0b80*/  IADD3 R21, PT, PT, R15.reuse, R0, RZ ;  /* 0x000000000f157210 */ /* 0x040fe20007ffe0ff */
[----:B-1----:R-:W-:-:S04]  /*0b90*/  IMAD.WIDE.U32 R14, R15, 0x4, R8 ;  /* 0x000000040f0e7825 */ /* 0x002fc800078e0008 */
[----:B--2---:R-:W-:-:S04]  /*0ba0*/  IMAD.WIDE.U32 R16, R21, 0x4, R6 ;  /* 0x0000000415107825 */ /* 0x004fc800078e0006 */
[----:B------:R-:W-:Y:S01]  /*0bb0*/  IMAD.WIDE.U32 R18, R21, 0x4, R4 ;  /* 0x0000000415127825 */ /* 0x000fe200078e0004 */
[----:B---3--:R-:W-:-:S05]  /*0bc0*/  IADD3 R23, PT, PT, R10, R13, RZ ;  /* 0x0000000d0a177210 */ /* 0x008fca0007ffe0ff */
[----:B------:R0:W-:Y:S04]  /*0bd0*/  STG.E desc[UR8][R14.64], R23 ;  /* 0x000000170e007986 */ /* 0x0001e8000c101908 */
[----:B------:R-:W2:Y:S04]  /*0be0*/  LDG.E R16, desc[UR8][R16.64] ;  /* 0x0000000810107981 */ /* 0x000ea8000c1e1900 */
[----:B------:R-:W2:Y:S01]  /*0bf0*/  LDG.E R19, desc[UR8][R18.64] ;  /* 0x0000000812137981 */ /* 0x000ea2000c1e1900 */
[C---:B------:R-:W-:Y:S01]  /*0c00*/  IADD3 R27, PT, PT, R21.reuse, R0, RZ ;  /* 0x00000000151b7210 */ /* 0x040fe20007ffe0ff */
[----:B------:R-:W-:-:S04]  /*0c10*/  IMAD.WIDE.U32 R10, R21, 0x4, R8 ;  /* 0x00000004150a7825 */ /* 0x000fc800078e0008 */
[----:B------:R-:W-:-:S04]  /*0c20*/  IMAD.WIDE.U32 R12, R27, 0x4, R6 ;  /* 0x000000041b0c7825 */ /* 0x000fc800078e0006 */
[----:B------:R-:W-:Y:S01]  /*0c30*/  IMAD.WIDE.U32 R20, R27, 0x4, R4 ;  /* 0x000000041b147825 */ /* 0x000fe200078e0004 */
[----:B--2---:R-:W-:-:S05]  /*0c40*/  IADD3 R25, PT, PT, R16, R19, RZ ;  /* 0x0000001310197210 */ /* 0x004fca0007ffe0ff */
[----:B------:R1:W-:Y:S04]  /*0c50*/  STG.E desc[UR8][R10.64], R25 ;  /* 0x000000190a007986 */ /* 0x0003e8000c101908 */
[----:B------:R-:W2:Y:S04]  /*0c60*/  LDG.E R12, desc[UR8][R12.64] ;  /* 0x000000080c0c7981 */ /* 0x000ea8000c1e1900 */
[----:B------:R-:W2:Y:S01]  /*0c70*/  LDG.E R21, desc[UR8][R20.64] ;  /* 0x0000000814157981 */ /* 0x000ea2000c1e1900 */
[C---:B------:R-:W-:Y:S01]  /*0c80*/  IADD3 R29, PT, PT, R27.reuse, R0, RZ ;  /* 0x000000001b1d7210 */ /* 0x040fe20007ffe0ff */
[----:B0-----:R-:W-:-:S04]  /*0c90*/  IMAD.WIDE.U32 R14, R27, 0x4, R8 ;  /* 0x000000041b0e7825 */ /* 0x001fc800078e0008 */
[----:B------:R-:W-:-:S04]  /*0ca0*/  IMAD.WIDE.U32 R16, R29, 0x4, R6 ;  /* 0x000000041d107825 */ /* 0x000fc800078e0006 */
[----:B------:R-:W-:Y:S01]  /*0cb0*/  IMAD.WIDE.U32 R18, R29, 0x4, R4 ;  /* 0x000000041d127825 */ /* 0x000fe200078e0004 */
[----:B--2---:R-:W-:-:S05]  /*0cc0*/  IADD3 R23, PT, PT, R12, R21, RZ ;  /* 0x000000150c177210 */ /* 0x004fca0007ffe0ff */
[----:B------:R0:W-:Y:S04]  /*0cd0*/  STG.E desc[UR8][R14.64], R23 ;  /* 0x000000170e007986 */ /* 0x0001e8000c101908 */
[----:B------:R-:W2:Y:S04]  /*0ce0*/  LDG.E R16, desc[UR8][R16.64] ;  /* 0x0000000810107981 */ /* 0x000ea8000c1e1900 */
[----:B------:R-:W2:Y:S01]  /*0cf0*/  LDG.E R19, desc[UR8][R18.64] ;  /* 0x0000000812137981 */ /* 0x000ea2000c1e1900 */
[C---:B------:R-:W-:Y:S01]  /*0d00*/  IADD3 R27, PT, PT, R29.reuse, R0, RZ ;  /* 0x000000001d1b7210 */ /* 0x040fe20007ffe0ff */
[----:B-1----:R-:W-:-:S04]  /*0d10*/  IMAD.WIDE.U32 R10, R29, 0x4, R8 ;  /* 0x000000041d0a7825 */ /* 0x002fc800078e0008 */
        /* <DEDUP_REMOVED lines=22> */
[C---:B0-----:R-:W-:Y:S01]  /*0e80*/  IADD3 R23, PT, PT, R27.reuse, R0, RZ ;  /* 0x000000001b177210 */ /* 0x041fe20007ffe0ff */
[----:B------:R-:W-:-:S04]  /*0e90*/  IMAD.WIDE.U32 R14, R27, 0x4, R8 ;  /* 0x000000041b0e7825 */ /* 0x000fc800078e0008 */
[----:B------:R-:W-:-:S04]  /*0ea0*/  IMAD.WIDE.U32 R6, R23, 0x4, R6 ;  /* 0x0000000417067825 */ /* 0x000fc800078e0006 */
[----:B------:R-:W-:Y:S01]  /*0eb0*/  IMAD.WIDE.U32 R4, R23, 0x4, R4 ;  /* 0x0000000417047825 */ /* 0x000fe200078e0004 */
[----:B--2---:R-:W-:-:S05]  /*0ec0*/  IADD3 R17, PT, PT, R12, R21, RZ ;  /* 0x000000150c117210 */ /* 0x004fca0007ffe0ff */
[----:B------:R3:W-:Y:S04]  /*0ed0*/  STG.E desc[UR8][R14.64], R17 ;  /* 0x000000110e007986 */ /* 0x0007e8000c101908 */
[----:B------:R-:W1:Y:S04]  /*0ee0*/  LDG.E R6, desc[UR8][R6.64] ;  /* 0x0000000806067981 */ /* 0x000e68000c1e1900 */
[----:B------:R-:W1:Y:S01]  /*0ef0*/  LDG.E R5, desc[UR8][R4.64] ;  /* 0x0000000804057981 */ /* 0x000e62000c1e1900 */
[----:B------:R-:W-:Y:S01]  /*0f00*/  IMAD.WIDE.U32 R8, R23, 0x4, R8 ;  /* 0x0000000417087825 */ /* 0x000fe200078e0008 */
[----:B------:R-:W-:Y:S01]  /*0f10*/  UIADD3 UR4, UPT, UPT, UR4, 0x8, URZ ;  /* 0x0000000804047890 */ /* 0x000fe2000fffe0ff */
[----:B-1----:R-:W-:-:S05]  /*0f20*/  IADD3 R11, PT, PT, R6, R5, RZ ;  /* 0x00000005060b7210 */ /* 0x002fca0007ffe0ff */
[----:B------:R3:W-:Y:S06]  /*0f30*/  STG.E desc[UR8][R8.64], R11 ;  /* 0x0000000b08007986 */ /* 0x0007ec000c101908 */
.L_x_3:
[----:B------:R-:W-:Y:S05]  /*0f40*/  @!P0 EXIT ;  /* 0x000000000000894d */ /* 0x000fea0003800000 */
[----:B------:R-:W-:Y:S02]  /*0f50*/  UISETP.GE.U32.AND UP0, UPT, UR7, 0x4, UPT ;  /* 0x000000040700788c */ /* 0x000fe4000bf06070 */
[----:B------:R-:W-:-:S06]  /*0f60*/  ULOP3.LUT UR5, UR5, 0x3, URZ, 0xc0, !UPT ;  /* 0x0000000305057892 */ /* 0x000fcc000f8ec0ff */
[----:B------:R-:W-:Y:S01]  /*0f70*/  ISETP.NE.AND P0, PT, RZ, UR5, PT ;  /* 0x00000005ff007c0c */ /* 0x000fe2000bf05270 */
[----:B------:R-:W-:-:S12]  /*0f80*/  BRA.U !UP0, `(.L_x_4) ;  /* 0x0000000108907547 */ /* 0x000fd8000b800000 */
[----:B------:R-:W4:Y:S01]  /*0f90*/  LDC.64 R6, c[0x0][0x380] ;  /* 0x0000e000ff067b82 */ /* 0x000f220000000a00 */
[----:B01-3--:R-:W-:-:S07]  /*0fa0*/  IMAD R15, R0, UR4, R3 ;  /* 0x00000004000f7c24 */ /* 0x00bfce000f8e0203 */
[----:B------:R-:W0:Y:S08]  /*0fb0*/  LDC.64 R4, c[0x0][0x388] ;  /* 0x0000e200ff047b82 */ /* 0x000e300000000a00 */
[----:B------:R-:W1:Y:S01]  /*0fc0*/  LDC.64 R8, c[0x0][0x390] ;  /* 0x0000e400ff087b82 */ /* 0x000e620000000a00 */
[----:B----4-:R-:W-:-:S06]  /*0fd0*/  IMAD.WIDE.U32 R10, R15, 0x4, R6 ;  /* 0x000000040f0a7825 */ /* 0x010fcc00078e0006 */
        /* <DEDUP_REMOVED lines=31> */
.L_x_4:
[----:B------:R-:W-:Y:S05]  /*11d0*/  @!P0 EXIT ;  /* 0x000000000000894d */ /* 0x000fea0003800000 */
[----:B01----:R-:W-:Y:S01]  /*11e0*/  IMAD R3, R0, UR4, R3 ;  /* 0x0000000400037c24 */ /* 0x003fe2000f8e0203 */
[----:B------:R-:W0:Y:S03]  /*11f0*/  LDCU.64 UR6, c[0x0][0x390] ;  /* 0x00007200ff0677ac */ /* 0x000e260008000a00 */
[----:B------:R-:W-:Y:S01]  /*1200*/  IMAD.WIDE.U32 R2, R3, 0x4, RZ ;  /* 0x0000000403027825 */ /* 0x000fe200078e00ff */
[----:B------:R-:W1:Y:S01]  /*1210*/  LDCU.128 UR12, c[0x0][0x380] ;  /* 0x00007000ff0c77ac */ /* 0x000e620008000c00 */
[----:B------:R-:W-:-:S12]  /*1220*/  UIADD3 UR5, UPT, UPT, -UR5, URZ, URZ ;  /* 0x000000ff05057290 */ /* 0x000fd8000fffe1ff */
.L_x_5:
[C---:B-1----:R-:W-:Y:S02]  /*1230*/  IADD3 R6, P1, PT, R2.reuse, UR14, RZ ;  /* 0x0000000e02067c10 */ /* 0x042fe4000ff3e0ff */
[----:B------:R-:W-:Y:S02]  /*1240*/  IADD3 R4, P0, PT, R2, UR12, RZ ;  /* 0x0000000c02047c10 */ /* 0x000fe4000ff1e0ff */
[C---:B------:R-:W-:Y:S02]  /*1250*/  IADD3.X R7, PT, PT, R3.reuse, UR15, RZ, P1, !PT ;  /* 0x0000000f03077c10 */ /* 0x040fe40008ffe4ff */
[----:B------:R-:W-:-:S04]  /*1260*/  IADD3.X R5, PT, PT, R3, UR13, RZ, P0, !PT ;  /* 0x0000000d03057c10 */ /* 0x000fc800087fe4ff */
[----:B------:R-:W5:Y:S04]  /*1270*/  LDG.E R7, desc[UR8][R6.64] ;  /* 0x0000000806077981 */ /* 0x000f68000c1e1900 */
[----:B------:R-:W5:Y:S01]  /*1280*/  LDG.E R4, desc[UR8][R4.64] ;  /* 0x0000000804047981 */ /* 0x000f62000c1e1900 */
[----:B0--34-:R-:W-:-:S04]  /*1290*/  IADD3 R8, P0, PT, R2, UR6, RZ ;  /* 0x0000000602087c10 */ /* 0x019fc8000ff1e0ff */
[----:B------:R-:W-:Y:S01]  /*12a0*/  IADD3.X R9, PT, PT, R3, UR7, RZ, P0, !PT ;  /* 0x0000000703097c10 */ /* 0x000fe200087fe4ff */
[----:B------:R-:W-:-:S04]  /*12b0*/  UIADD3 UR5, UPT, UPT, UR5, 0x1, URZ ;  /* 0x0000000105057890 */ /* 0x000fc8000fffe0ff */
[----:B------:R-:W-:Y:S01]  /*12c0*/  UISETP.NE.AND UP0, UPT, UR5, URZ, UPT ;  /* 0x000000ff0500728c */ /* 0x000fe2000bf05270 */
[----:B------:R-:W-:Y:S01]  /*12d0*/  IMAD.WIDE.U32 R2, R0, 0x4, R2 ;  /* 0x0000000400027825 */ /* 0x000fe200078e0002 */
[----:B-----5:R-:W-:-:S05]  /*12e0*/  IADD3 R11, PT, PT, R4, R7, RZ ;  /* 0x00000007040b7210 */ /* 0x020fca0007ffe0ff */
[----:B------:R0:W-:Y:S02]  /*12f0*/  STG.E desc[UR8][R8.64], R11 ;  /* 0x0000000b08007986 */ /* 0x0001e4000c101908 */
[----:B------:R-:W-:Y:S05]  /*1300*/  BRA.U UP0, `(.L_x_5) ;  /* 0xfffffffd00c87547 */ /* 0x000fea000b83ffff */
[----:B------:R-:W-:Y:S05]  /*1310*/  EXIT ;  /* 0x000000000000794d */ /* 0x000fea0003800000 */
.L_x_6:
        /* <DEDUP_REMOVED lines=14> */
.L_x_14:


//--------------------- .text._Z9mataddrowPiS_S_i --------------------------
	.section	.text._Z9mataddrowPiS_S_i,"ax",@progbits
	.align	128
        .global         _Z9mataddrowPiS_S_i
        .type           _Z9mataddrowPiS_S_i,@function
        .size           _Z9mataddrowPiS_S_i,(.L_x_15 - _Z9mataddrowPiS_S_i)
        .other          _Z9mataddrowPiS_S_i,@"STO_CUDA_ENTRY STV_DEFAULT"
_Z9mataddrowPiS_S_i:
.text._Z9mataddrowPiS_S_i:
[----:B------:R-:W-:Y:S08]  /*0000*/  LDC R1, c[0x0][0x37c] ;  /* 0x0000df00ff017b82 */ /* 0x000ff00000000800 */
[----:B------:R-:W0:Y:S02]  /*0010*/  LDC R2, c[0x0][0x398] ;  /* 0x0000e600ff027b82 */ /* 0x000e240000000800 */
[----:B0-----:R-:W-:-:S13]  /*0020*/  ISETP.GE.AND P0, PT, R2, 0x1, PT ;  /* 0x000000010200780c */ /* 0x001fda0003f06270 */
[----:B------:R-:W-:Y:S05]  /*0030*/  @!P0 EXIT ;  /* 0x000000000000894d */ /* 0x000fea0003800000 */
[----:B------:R-:W0:Y:S01]  /*0040*/  S2R R5, SR_TID.X ;  /* 0x0000000000057919 */ /* 0x000e220000002100 */
[C---:B------:R-:W-:Y:S01]  /*0050*/  ISETP.GE.U32.AND P1, PT, R2.reuse, 0x10, PT ;  /* 0x000000100200780c */ /* 0x040fe20003f26070 */
[----:B------:R-:W1:Y:S01]  /*0060*/  LDCU.64 UR4, c[0x0][0x358] ;  /* 0x00006b00ff0477ac */ /* 0x000e620008000a00 */
[----:B------:R-:W-:Y:S01]  /*0070*/  LOP3.LUT R14, R2, 0xf, RZ, 0xc0, !PT ;  /* 0x0000000f020e7812 */ /* 0x000fe200078ec0ff */
[----:B------:R-:W-:-:S03]  /*0080*/  IMAD.MOV.U32 R3, RZ, RZ, RZ ;  /* 0x000000ffff037224 */ /* 0x000fc600078e00ff */
[----:B------:R-:W-:Y:S01]  /*0090*/  ISETP.NE.AND P0, PT, R14, RZ, PT ;  /* 0x000000ff0e00720c */ /* 0x000fe20003f05270 */
[----:B0-----:R-:W-:-:S06]  /*00a0*/  IMAD R0, R5, R2, RZ ;  /* 0x0000000205007224 */ /* 0x001fcc00078e02ff */
[----:B-1----:R-:W-:Y:S06]  /*00b0*/  @!P1 BRA `(.L_x_7) ;  /* 0x0000000400689947 */ /* 0x002fec0003800000 */
[----:B------:R-:W0:Y:S01]  /*00c0*/  LDCU.128 UR8, c[0x0][0x380] ;  /* 0x00007000ff0877ac */ /* 0x000e220008000c00 */
[----:B------:R-:W-:Y:S01]  /*00d0*/  IMAD.MOV.U32 R4, RZ, RZ, 0x20 ;  /* 0x00000020ff047424 */ /* 0x000fe200078e00ff */
[----:B------:R-:W-:Y:S01]  /*00e0*/  LOP3.LUT R3, R2, 0x7ffffff0, RZ, 0xc0, !PT ;  /* 0x7ffffff002037812 */ /* 0x000fe200078ec0ff */
[----:B------:R-:W-:Y:S01]  /*00f0*/  IMAD.MOV.U32 R5, RZ, RZ, 0x0 ;  /* 0x00000000ff057424 */ /* 0x000fe200078e00ff */
[----:B------:R-:W1:Y:S02]  /*0100*/  LDCU.64 UR6, c[0x0][0x390] ;  /* 0x00007200ff0677ac */ /* 0x000e640008000a00 */
[----:B------:R-:W-:Y:S01]  /*0110*/  IADD3 R10, PT, PT, -R3, RZ, RZ ;  /* 0x000000ff030a7210 */ /* 0x000fe20007ffe1ff */
[----:B------:R-:W-:-:S03]  /*0120*/  IMAD.WIDE.U32 R4, R0, 0x4, R4 ;  /* 0x0000000400047825 */ /* 0x000fc600078e0004 */
[C---:B0-----:R-:W-:Y:S02]  /*0130*/  IADD3 R11, P2, PT, R4.reuse, UR10, RZ ;  /* 0x0000000a040b7c10 */ /* 0x041fe4000ff5e0ff */
[C---:B------:R-:W-:Y:S02]  /*0140*/  IADD3 R6, P3, PT, R4.reuse, UR8, RZ ;  /* 0x0000000804067c10 */ /* 0x040fe4000ff7e0ff */
[----:B-1----:R-:W-:Y:S02]  /*0150*/  IADD3 R13, P1, PT, R4, UR6, RZ ;  /* 0x00000006040d7c10 */ /* 0x002fe4000ff3e0ff */
[C---:B------:R-:W-:Y:S02]  /*0160*/  IADD3.X R12, PT, PT, R5.reuse, UR11, RZ, P2, !PT ;  /* 0x0000000b050c7c10 */ /* 0x040fe400097fe4ff */
[C---:B------:R-:W-:Y:S02]  /*0170*/  IADD3.X R16, PT, PT, R5.reuse, UR7, RZ, P1, !PT ;  /* 0x0000000705107c10 */ /* 0x040fe40008ffe4ff */
[----:B------:R-:W-:-:S07]  /*0180*/  IADD3.X R7, PT, PT, R5, UR9, RZ, P3, !PT ;  /* 0x0000000905077c10 */ /* 0x000fce0009ffe4ff */
.L_x_8:
[----:B------:R-:W-:Y:S01]  /*0190*/  IMAD.MOV.U32 R4, RZ, RZ, R11 ;  /* 0x000000ffff047224 */ /* 0x000fe200078e000b */
[----:B-1----:R-:W2:Y:S01]  /*01a0*/  LDG.E R8, desc[UR4][R6.64+-0x20] ;  /* 0xffffe00406087981 */ /* 0x002ea2000c1e1900 */
[----:B------:R-:W-:-:S05]  /*01b0*/  IMAD.MOV.U32 R5, RZ, RZ, R12 ;  /* 0x000000ffff057224 */ /* 0x000fca00078e000c */
[----:B------:R-:W2:Y:S02]  /*01c0*/  LDG.E R9, desc[UR4][R4.64+-0x20] ;  /* 0xffffe00404097981 */ /* 0x000ea4000c1e1900 */
[----:B--2---:R-:W-:Y:S01]  /*01d0*/  IMAD.IADD R11, R8, 0x1, R9 ;  /* 0x00000001080b7824 */ /* 0x004fe200078e0209 */
[----:B------:R-:W-:Y:S01]  /*01e0*/  MOV R8, R13 ;  /* 0x0000000d00087202 */ /* 0x000fe20000000f00 */
[----:B------:R-:W-:-:S05]  /*01f0*/  IMAD.MOV.U32 R9, RZ, RZ, R16 ;  /* 0x000000ffff097224 */ /* 0x000fca00078e0010 */
[----:B------:R0:W-:Y:S04]  /*0200*/  STG.E desc[UR4][R8.64+-0x20], R11 ;  /* 0xffffe00b08007986 */ /* 0x0001e8000c101904 */
[----:B------:R-:W2:Y:S04]  /*0210*/  LDG.E R12, desc[UR4][R6.64+-0x1c] ;  /* 0xffffe404060c7981 */ /* 0x000ea8000c1e1900 */
[----:B------:R-:W2:Y:S02]  /*0220*/  LDG.E R13, desc[UR4][R4.64+-0x1c] ;  /* 0xffffe404040d7981 */ /* 0x000ea4000c1e1900 */
[----:B--2---:R-:W-:-:S05]  /*0230*/  IMAD.IADD R13, R12, 0x1, R13 ;  /* 0x000000010c0d7824 */ /* 0x004fca00078e020d */
[----:B------:R1:W-:Y:S04]  /*0240*/  STG.E desc[UR4][R8.64+-0x1c], R13 ;  /* 0xffffe40d08007986 */ /* 0x0003e8000c101904 */
[----:B------:R-:W2:Y:S04]  /*0250*/  LDG.E R12, desc[UR4][R6.64+-0x18] ;  /* 0xffffe804060c7981 */ /* 0x000ea8000c1e1900 */
[----:B------:R-:W2:Y:S02]  /*0260*/  LDG.E R15, desc[UR4][R4.64+-0x18] ;  /* 0xffffe804040f7981 */ /* 0x000ea4000c1e1900 */
[----:B--2---:R-:W-:-:S05]  /*0270*/  IMAD.IADD R15, R12, 0x1, R15 ;  /* 0x000000010c0f7824 */ /* 0x004fca00078e020f */
[----:B------:R2:W-:Y:S04]  /*0280*/  STG.E desc[UR4][R8.64+-0x18], R15 ;  /* 0xffffe80f08007986 */ /* 0x0005e8000c101904 */
[----:B------:R-:W3:Y:S04]  /*0290*/  LDG.E R12, desc[UR4][R6.64+-0x14] ;  /* 0xffffec04060c7981 */ /* 0x000ee8000c1e1900 */
[----:B------:R-:W3:Y:S02]  /*02a0*/  LDG.E R17, desc[UR4][R4.64+-0x14] ;  /* 0xffffec0404117981 */ /* 0x000ee4000c1e1900 */
[----:B---3--:R-:W-:-:S05]  /*02b0*/  IADD3 R17, PT, PT, R12, R17, RZ ;  /* 0x000000110c117210 */ /* 0x008fca0007ffe0ff */
[----:B------:R3:W-:Y:S04]  /*02c0*/  STG.E desc[UR4][R8.64+-0x14], R17 ;  /* 0xffffec1108007986 */ /* 0x0007e8000c101904 */
[----:B0-----:R-:W4:Y:S04]  /*02d0*/  LDG.E R11, desc[UR4][R6.64+-0x10] ;  /* 0xfffff004060b7981 */ /* 0x001f28000c1e1900 */
[----:B------:R-:W4:Y:S02]  /*02e0*/  LDG.E R12, desc[UR4][R4.64+-0x10] ;  /* 0xfffff004040c7981 */ /* 0x000f24000c1e1900 */
[----:B----4-:R-:W-:-:S05]  /*02f0*/  IMAD.IADD R11, R11, 0x1, R12 ;  /* 0x000000010b0b7824 */ /* 0x010fca00078e020c */
[----:B------:R0:W-:Y:S04]  /*0300*/  STG.E desc[UR4][R8.64+-0x10], R11 ;  /* 0xfffff00b08007986 */ /* 0x0001e8000c101904 */
[----:B------:R-:W4:Y:S04]  /*0310*/  LDG.E R12, desc[UR4][R6.64+-0xc] ;  /* 0xfffff404060c7981 */ /* 0x000f28000c1e1900 */
[----:B-1----:R-:W4:Y:S02]  /*0320*/  LDG.E R13, desc[UR4][R4.64+-0xc] ;  /* 0xfffff404040d7981 */ /* 0x002f24000c1e1900 */
[----:B----4-:R-:W-:-:S05]  /*0330*/  IMAD.IADD R13, R12, 0x1, R13 ;  /* 0x000000010c0d7824 */ /* 0x010fca00078e020d */
[----:B------:R1:W-:Y:S04]  /*0340*/  STG.E desc[UR4][R8.64+-0xc], R13 ;  /* 0xfffff40d08007986 */ /* 0x0003e8000c101904 */
[----:B------:R-:W4:Y:S04]  /*0350*/  LDG.E R12, desc[UR4][R6.64+-0x8] ;  /* 0xfffff804060c7981 */ /* 0x000f28000c1e1900 */
[----:B--2---:R-:W4:Y:S02]  /*0360*/  LDG.E R15, desc[UR4][R4.64+-0x8] ;  /* 0xfffff804040f7981 */ /* 0x004f24000c1e1900 */
[----:B----4-:R-:W-:-:S05]  /*0370*/  IMAD.IADD R15, R12, 0x1, R15 ;  /* 0x000000010c0f7824 */ /* 0x010fca00078e020f */
[----:B------:R2:W-:Y:S04]  /*0380*/  STG.E desc[UR4][R8.64+-0x8], R15 ;  /* 0xfffff80f08007986 */ /* 0x0005e8000c101904 */
[----:B------:R-:W4:Y:S04]  /*0390*/  LDG.E R12, desc[UR4][R6.64+-0x4] ;  /* 0xfffffc04060c7981 */ /* 0x000f28000c1e1900 */
[----:B---3--:R-:W4:Y:S02]  /*03a0*/  LDG.E R17, desc[UR4][R4.64+-0x4] ;  /* 0xfffffc0404117981 */ /* 0x008f24000c1e1900 */
[----:B----4-:R-:W-:-:S05]  /*03b0*/  IADD3 R17, PT, PT, R12, R17, RZ ;  /* 0x000000110c117210 */ /* 0x010fca0007ffe0ff */
        /* <DEDUP_REMOVED lines=20> */
[----:B------:R-:W-:Y:S04]  /*0500*/  STG.E desc[UR4][R8.64+0x10], R11 ;  /* 0x0000100b08007986 */ /* 0x000fe8000c101904 */
[----:B------:R-:W4:Y:S04]  /*0510*/  LDG.E R12, desc[UR4][R6.64+0x14] ;  /* 0x00001404060c7981 */ /* 0x000f28000c1e1900 */
[----:B-1----:R-:W4:Y:S02]  /*0520*/  LDG.E R13, desc[UR4][R4.64+0x14] ;  /* 0x00001404040d7981 */ /* 0x002f24000c1e1900 */
[----:B----4-:R-:W-:-:S05]  /*0530*/  IMAD.IADD R13, R12, 0x1, R13 ;  /* 0x000000010c0d7824 */ /* 0x010fca00078e020d */
[----:B------:R0:W-:Y:S04]  /*0540*/  STG.E desc[UR4][R8.64+0x14], R13 ;  /* 0x0000140d08007986 */ /* 0x0001e8000c101904 */
[----:B------:R-:W4:Y:S04]  /*0550*/  LDG.E R12, desc[UR4][R6.64+0x18] ;  /* 0x00001804060c7981 */ /* 0x000f28000c1e1900 */
[----:B--2---:R-:W4:Y:S01]  /*0560*/  LDG.E R15, desc[UR4][R4.64+0x18] ;  /* 0x00001804040f7981 */ /* 0x004f22000c1e1900 */
[----:B------:R-:W-:Y:S02]  /*0570*/  VIADD R10, R10, 0x10 ;  /* 0x000000100a0a7836 */ /* 0x000fe40000000000 */
[----:B----4-:R-:W-:-:S05]  /*0580*/  IMAD.IADD R15, R12, 0x1, R15 ;  /* 0x000000010c0f7824 */ /* 0x010fca00078e020f */
[----:B------:R1:W-:Y:S04]  /*0590*/  STG.E desc[UR4][R8.64+0x18], R15 ;  /* 0x0000180f08007986 */ /* 0x0003e8000c101904 */
[----:B------:R2:W4:Y:S04]  /*05a0*/  LDG.E R12, desc[UR4][R6.64+0x1c] ;  /* 0x00001c04060c7981 */ /* 0x000528000c1e1900 */
[----:B---3--:R-:W4:Y:S01]  /*05b0*/  LDG.E R17, desc[UR4][R4.64+0x1c] ;  /* 0x00001c0404117981 */ /* 0x008f22000c1e1900 */
[----:B------:R-:W-:Y:S02]  /*05c0*/  ISETP.NE.AND P1, PT, R10, RZ, PT ;  /* 0x000000ff0a00720c */ /* 0x000fe40003f25270 */
[----:B0-----:R-:W-:-:S02]  /*05d0*/  IADD3 R13, P2, PT, R8, 0x40, RZ ;  /* 0x00000040080d7810 */ /* 0x001fc40007f5e0ff */
[----:B------:R-:W-:Y:S02]  /*05e0*/  IADD3 R11, P3, PT, R4, 0x40, RZ ;  /* 0x00000040040b7810 */ /* 0x000fe40007f7e0ff */
[----:B--2---:R-:W-:Y:S01]  /*05f0*/  IADD3 R6, P4, PT, R6, 0x40, RZ ;  /* 0x0000004006067810 */ /* 0x004fe20007f9e0ff */
[----:B------:R-:W-:-:S03]  /*0600*/  IMAD.X R16, RZ, RZ, R9, P2 ;  /* 0x000000ffff107224 */ /* 0x000fc600010e0609 */
[----:B------:R-:W-:Y:S02]  /*0610*/  IADD3.X R7, PT, PT, RZ, R7, RZ, P4, !PT ;  /* 0x00000007ff077210 */ /* 0x000fe400027fe4ff */
[----:B----4-:R-:W-:Y:S01]  /*0620*/  IADD3 R17, PT, PT, R12, R17, RZ ;  /* 0x000000110c117210 */ /* 0x010fe20007ffe0ff */
[----:B------:R-:W-:-:S04]  /*0630*/  IMAD.X R12, RZ, RZ, R5, P3 ;  /* 0x000000ffff0c7224 */ /* 0x000fc800018e0605 */
[----:B------:R1:W-:Y:S01]  /*0640*/  STG.E desc[UR4][R8.64+0x1c], R17 ;  /* 0x00001c1108007986 */ /* 0x0003e2000c101904 */
[----:B------:R-:W-:Y:S05]  /*0650*/  @P1 BRA `(.L_x_8) ;  /* 0xfffffff800cc1947 */ /* 0x000fea000383ffff */
.L_x_7:
[----:B------:R-:W-:Y:S05]  /*0660*/  @!P0 EXIT ;  /* 0x000000000000894d */ /* 0x000fea0003800000 */
[----:B------:R-:W-:Y:S02]  /*0670*/  ISETP.GE.U32.AND P1, PT, R14, 0x8, PT ;  /* 0x000000080e00780c */ /* 0x000fe40003f26070 */
[----:B------:R-:W-:-:S04]  /*0680*/  LOP3.LUT R16, R2, 0x7, RZ, 0xc0, !PT ;  /* 0x0000000702107812 */ /* 0x000fc800078ec0ff */
[----:B------:R-:W-:-:S07]  /*0690*/  ISETP.NE.AND P0, PT, R16, RZ, PT ;  /* 0x000000ff1000720c */ /* 0x000fce0003f05270 */
[----:B------:R-:W-:Y:S06]  /*06a0*/  @!P1 BRA `(.L_x_9) ;  /* 0x0000000000d09947 */ /* 0x000fec0003800000 */
[----:B------:R-:W0:Y:S01]  /*06b0*/  LDC.64 R10, c[0x0][0x380] ;  /* 0x0000e000ff0a7b82 */ /* 0x000e220000000a00 */
[C---:B------:R-:W-:Y:S01]  /*06c0*/  IMAD.IADD R5, R0.reuse, 0x1, R3 ;  /* 0x0000000100057824 */ /* 0x040fe200078e0203 */
[----:B------:R-:W2:Y:S06]  /*06d0*/  LDCU.128 UR8, c[0x0][0x380] ;  /* 0x00007000ff0877ac */ /* 0x000eac0008000c00 */
[----:B------:R-:W3:Y:S08]  /*06e0*/  LDC.64 R12, c[0x0][0x388] ;  /* 0x0000e200ff0c7b82 */ /* 0x000ef00000000a00 */
[----:B-1----:R-:W1:Y:S01]  /*06f0*/  LDC.64 R8, c[0x0][0x390] ;  /* 0x0000e400ff087b82 */ /* 0x002e620000000a00 */
[----:B------:R-:W-:Y:S01]  /*0700*/  IADD3 R17, P1, PT, R0, R3, RZ ;  /* 0x0000000300117210 */ /* 0x000fe20007f3e0ff */
[----:B------:R-:W4:Y:S01]  /*0710*/  LDCU.64 UR6, c[0x0][0x390] ;  /* 0x00007200ff0677ac */ /* 0x000f220008000a00 */
[----:B0-----:R-:W-:-:S06]  /*0720*/  IMAD.WIDE.U32 R10, R5, 0x4, R10 ;  /* 0x00000004050a7825 */ /* 0x001fcc00078e000a */
[----:B------:R-:W5:Y:S01]  /*0730*/  LDG.E R10, desc[UR4][R10.64] ;  /* 0x000000040a0a7981 */ /* 0x000f62000c1e1900 */
[----:B---3--:R-:W-:-:S06]  /*0740*/  IMAD.WIDE.U32 R12, R5, 0x4, R12 ;  /* 0x00000004050c7825 */ /* 0x008fcc00078e000c */
[----:B------:R-:W5:Y:S01]  /*0750*/  LDG.E R13, desc[UR4][R12.64] ;  /* 0x000000040c0d7981 */ /* 0x000f62000c1e1900 */
[----:B------:R-:W-:Y:S02]  /*0760*/  IMAD.X R4, RZ, RZ, RZ, P1 ;  /* 0x000000ffff047224 */ /* 0x000fe400008e06ff */
[----:B------:R-:W-:-:S03]  /*0770*/  IMAD.SHL.U32 R14, R17, 0x4, RZ ;  /* 0x00000004110e7824 */ /* 0x000fc600078e00ff */
[----:B------:R-:W-:Y:S02]  /*0780*/  SHF.L.U64.HI R17, R17, 0x2, R4 ;  /* 0x0000000211117819 */ /* 0x000fe40000010204 */
[C---:B--2---:R-:W-:Y:S02]  /*0790*/  IADD3 R6, P1, PT, R14.reuse, UR8, RZ ;  /* 0x000000080e067c10 */ /* 0x044fe4000ff3e0ff */
[----:B------:R-:W-:Y:S02]  /*07a0*/  IADD3 R4, P2, PT, R14, UR10, RZ ;  /* 0x0000000a0e047c10 */ /* 0x000fe4000ff5e0ff */
[----:B------:R-:W-:Y:S02]  /*07b0*/  IADD3.X R7, PT, PT, R17, UR9, RZ, P1, !PT ;  /* 0x0000000911077c10 */ /* 0x000fe40008ffe4ff */
[----:B-----5:R-:W-:Y:S01]  /*07c0*/  IADD3 R15, PT, PT, R10, R13, RZ ;  /* 0x0000000d0a0f7210 */ /* 0x020fe20007ffe0ff */
[----:B-1----:R-:W-:Y:S01]  /*07d0*/  IMAD.WIDE.U32 R10, R5, 0x4, R8 ;  /* 0x00000004050a7825 */ /* 0x002fe200078e0008 */
[----:B------:R-:W-:-:S04]  /*07e0*/  IADD3.X R5, PT, PT, R17, UR11, RZ, P2, !PT ;  /* 0x0000000b11057c10 */ /* 0x000fc800097fe4ff */
[----:B------:R0:W-:Y:S04]  /*07f0*/  STG.E desc[UR4][R10.64], R15 ;  /* 0x0000000f0a007986 */ /* 0x0001e8000c101904 */
[----:B------:R-:W2:Y:S04]  /*0800*/  LDG.E R12, desc[UR4][R6.64+0x4] ;  /* 0x00000404060c7981 */ /* 0x000ea8000c1e1900 */
[----:B------:R-:W2:Y:S01]  /*0810*/  LDG.E R13, desc[UR4][R4.64+0x4] ;  /* 0x00000404040d7981 */ /* 0x000ea2000c1e1900 */
[----:B----4-:R-:W-:-:S04]  /*0820*/  IADD3 R8, P1, PT, R14, UR6, RZ ;  /* 0x000000060e087c10 */ /* 0x010fc8000ff3e0ff */
[----:B------:R-:W-:Y:S01]  /*0830*/  IADD3.X R9, PT, PT, R17, UR7, RZ, P1, !PT ;  /* 0x0000000711097c10 */ /* 0x000fe20008ffe4ff */
[----:B--2---:R-:W-:-:S05]  /*0840*/  IMAD.IADD R13, R12, 0x1, R13 ;  /* 0x000000010c0d7824 */ /* 0x004fca00078e020d */
[----:B------:R1:W-:Y:S04]  /*0850*/  STG.E desc[UR4][R8.64+0x4], R13 ;  /* 0x0000040d08007986 */ /* 0x0003e8000c101904 */
[----:B------:R-:W2:Y:S04]  /*0860*/  LDG.E R12, desc[UR4][R6.64+0x8] ;  /* 0x00000804060c7981 */ /* 0x000ea8000c1e1900 */
[----:B------:R-:W2:Y:S02]  /*0870*/  LDG.E R17, desc[UR4][R4.64+0x8] ;  /* 0x0000080404117981 */ /* 0x000ea4000c1e1900 */
[----:B--2---:R-:W-:-:S05]  /*0880*/  IMAD.IADD R17, R12, 0x1, R17 ;  /* 0x000000010c117824 */ /* 0x004fca00078e0211 */
[----:B------:R2:W-:Y:S04]  /*0890*/  STG.E desc[UR4][R8.64+0x8], R17 ;  /* 0x0000081108007986 */ /* 0x0005e8000c101904 */
[----:B0-----:R-:W3:Y:S04]  /*08a0*/  LDG.E R10, desc[UR4][R6.64+0xc] ;  /* 0x00000c04060a7981 */ /* 0x001ee8000c1e1900 */
[----:B------:R-:W3:Y:S02]  /*08b0*/  LDG.E R11, desc[UR4][R4.64+0xc] ;  /* 0x00000c04040b7981 */ /* 0x000ee4000c1e1900 */
[----:B---3--:R-:W-:-:S05]  /*08c0*/  IMAD.IADD R11, R10, 0x1, R11 ;  /* 0x000000010a0b7824 */ /* 0x008fca00078e020b */
[----:B------:R0:W-:Y:S04]  /*08d0*/  STG.E desc[UR4][R8.64+0xc], R11 ;  /* 0x00000c0b08007986 */ /* 0x0001e8000c101904 */
[----:B------:R-:W3:Y:S04]  /*08e0*/  LDG.E R10, desc[UR4][R6.64+0x10] ;  /* 0x00001004060a7981 */ /* 0x000ee8000c1e1900 */
[----:B------:R-:W3:Y:S02]  /*08f0*/  LDG.E R15, desc[UR4][R4.64+0x10] ;  /* 0x00001004040f7981 */ /* 0x000ee4000c1e1900 */
[----:B---3--:R-:W-:-:S05]  /*0900*/  IADD3 R15, PT, PT, R10, R15, RZ ;  /* 0x0000000f0a0f7210 */ /* 0x008fca0007ffe0ff */
        /* <DEDUP_REMOVED lines=9> */
[----:B------:R-:W2:Y:S04]  /*09a0*/  LDG.E R10, desc[UR4][R6.64+0x1c] ;  /* 0x00001c04060a7981 */ /* 0x000ea8000c1e1900 */
[----:B0-----:R-:W2:Y:S01]  /*09b0*/  LDG.E R11, desc[UR4][R4.64+0x1c] ;  /* 0x00001c04040b7981 */ /* 0x001ea2000c1e1900 */
[----:B------:R-:W-:Y:S01]  /*09c0*/  VIADD R3, R3, 0x8 ;  /* 0x0000000803037836 */ /* 0x000fe20000000000 */
[----:B--2---:R-:W-:-:S05]  /*09d0*/  IADD3 R11, PT, PT, R10, R11, RZ ;  /* 0x0000000b0a0b7210 */ /* 0x004fca0007ffe0ff */
[----:B------:R3:W-:Y:S02]  /*09e0*/  STG.E desc[UR4][R8.64+0x1c], R11 ;  /* 0x00001c0b08007986 */ /* 0x0007e4000c101904 */
.L_x_9:
[----:B------:R-:W-:Y:S05]  /*09f0*/  @!P0 EXIT ;  /* 0x000000000000894d */ /* 0x000fea0003800000 */
[----:B------:R-:W-:Y:S02]  /*0a00*/  ISETP.GE.U32.AND P1, PT, R16, 0x4, PT ;  /* 0x000000041000780c */ /* 0x000fe40003f26070 */
[----:B------:R-:W-:-:S04]  /*0a10*/  LOP3.LUT R2, R2, 0x3, RZ, 0xc0, !PT ;  /* 0x0000000302027812 */ /* 0x000fc800078ec0ff */
[----:B------:R-:W-:-:S07]  /*0a20*/  ISETP.NE.AND P0, PT, R2, RZ, PT ;  /* 0x000000ff0200720c */ /* 0x000fce0003f05270 */
[----:B------:R-:W-:Y:S06]  /*0a30*/  @!P1 BRA `(.L_x_10) ;  /* 0x0000000000909947 */ /* 0x000fec0003800000 */
[----:B------:R-:W0:Y:S01]  /*0a40*/  LDC.64 R4, c[0x0][0x380] ;  /* 0x0000e000ff047b82 */ /* 0x000e220000000a00 */
[----:B-1-3--:R-:W-:Y:S01]  /*0a50*/  IMAD.IADD R17, R0, 0x1, R3 ;  /* 0x0000000100117824 */ /* 0x00afe200078e0203 */
[----:B------:R-:W1:Y:S01]  /*0a60*/  LDCU.128 UR8, c[0x0][0x380] ;  /* 0x00007000ff0877ac */ /* 0x000e620008000c00 */
[----:B------:R-:W2:Y:S05]  /*0a70*/  LDCU.64 UR6, c[0x0][0x390] ;  /* 0x00007200ff0677ac */ /* 0x000eaa0008000a00 */
[----:B------:R-:W3:Y:S08]  /*0a80*/  LDC.64 R6, c[0x0][0x388] ;  /* 0x0000e200ff067b82 */ /* 0x000ef00000000a00 */
[----:B------:R-:W4:Y:S01]  /*0a90*/  LDC.64 R12, c[0x0][0x390] ;  /* 0x0000e400ff0c7b82 */ /* 0x000f220000000a00 */
[----:B0-----:R-:W-:-:S06]  /*0aa0*/  IMAD.WIDE.U32 R8, R17, 0x4, R4 ;  /* 0x0000000411087825 */ /* 0x001fcc00078e0004 */
[----:B------:R-:W5:Y:S01]  /*0ab0*/  LDG.E R8, desc[UR4][R8.64] ;  /* 0x0000000408087981 */ /* 0x000f62000c1e1900 */
[----:B---3--:R-:W-:-:S06]  /*0ac0*/  IMAD.WIDE.U32 R10, R17, 0x4, R6 ;  /* 0x00000004110a7825 */ /* 0x008fcc00078e0006 */
[----:B------:R-:W5:Y:S01]  /*0ad0*/  LDG.E R11, desc[UR4][R10.64] ;  /* 0x000000040a0b7981 */ /* 0x000f62000c1e1900 */
[----:B------:R-:W-:-:S04]  /*0ae0*/  IADD3 R4, P1, PT, R0, R3, RZ ;  /* 0x0000000300047210 */ /* 0x000fc80007f3e0ff */
[----:B------:R-:W-:Y:S01]  /*0af0*/  IADD3.X R5, PT, PT, RZ, RZ, RZ, P1, !PT ;  /* 0x000000ffff057210 */ /* 0x000fe20000ffe4ff */
[----:B------:R-:W-:-:S03]  /*0b00*/  IMAD.SHL.U32 R16, R4, 0x4, RZ ;  /* 0x0000000404107824 */ /* 0x000fc600078e00ff */
[----:B------:R-:W-:Y:S02]  /*0b10*/  SHF.L.U64.HI R14, R4, 0x2, R5 ;  /* 0x00000002040e7819 */ /* 0x000fe40000010205 */
[C---:B-1----:R-:W-:Y:S02]  /*0b20*/  IADD3 R6, P1, PT, R16.reuse, UR8, RZ ;  /* 0x0000000810067c10 */ /* 0x042fe4000ff3e0ff */
[----:B------:R-:W-:Y:S01]  /*0b30*/  IADD3 R4, P2, PT, R16, UR10, RZ ;  /* 0x0000000a10047c10 */ /* 0x000fe2000ff5e0ff */
[----:B----4-:R-:W-:Y:S01]  /*0b40*/  IMAD.WIDE.U32 R12, R17, 0x4, R12 ;  /* 0x00000004110c7825 */ /* 0x010fe200078e000c */
[C---:B------:R-:W-:Y:S02]  /*0b50*/  IADD3.X R7, PT, PT, R14.reuse, UR9, RZ, P1, !PT ;  /* 0x000000090e077c10 */ /* 0x040fe40008ffe4ff */
[----:B------:R-:W-:Y:S01]  /*0b60*/  IADD3.X R5, PT, PT, R14, UR11, RZ, P2, !PT ;  /* 0x0000000b0e057c10 */ /* 0x000fe200097fe4ff */
[----:B-----5:R-:W-:-:S05]  /*0b70*/  IMAD.IADD R15, R8, 0x1, R11 ;  /* 0x00000001080f7824 */ /* 0x020fca00078e020b */
[----:B------:R0:W-:Y:S04]  /*0b80*/  STG.E desc[UR4][R12.64], R15 ;  /* 0x0000000f0c007986 */ /* 0x0001e8000c101904 */
[----:B------:R-:W3:Y:S04]  /*0b90*/  LDG.E R10, desc[UR4][R6.64+0x4] ;  /* 0x00000404060a7981 */ /* 0x000ee8000c1e1900 */
[----:B------:R-:W3:Y:S01]  /*0ba0*/  LDG.E R11, desc[UR4][R4.64+0x4] ;  /* 0x00000404040b7981 */ /* 0x000ee2000c1e1900 */
[----:B--2---:R-:W-:-:S04]  /*0bb0*/  IADD3 R8, P1, PT, R16, UR6, RZ ;  /* 0x0000000610087c10 */ /* 0x004fc8000ff3e0ff */
[----:B------:R-:W-:Y:S02]  /*0bc0*/  IADD3.X R9, PT, PT, R14, UR7, RZ, P1, !PT ;  /* 0x000000070e097c10 */ /* 0x000fe40008ffe4ff */
[----:B---3--:R-:W-:-:S05]  /*0bd0*/  IADD3 R11, PT, PT, R10, R11, RZ ;  /* 0x0000000b0a0b7210 */ /* 0x008fca0007ffe0ff */
[----:B------:R2:W-:Y:S04]  /*0be0*/  STG.E desc[UR4][R8.64+0x4], R11 ;  /* 0x0000040b08007986 */ /* 0x0005e8000c101904 */
[----:B------:R-:W3:Y:S04]  /*0bf0*/  LDG.E R10, desc[UR4][R6.64+0x8] ;  /* 0x00000804060a7981 */ /* 0x000ee8000c1e1900 */
[----:B------:R-:W3:Y:S02]  /*0c00*/  LDG.E R17, desc[UR4][R4.64+0x8] ;  /* 0x0000080404117981 */ /* 0x000ee4000c1e1900 */
[----:B---3--:R-:W-:-:S05]  /*0c10*/  IMAD.IADD R17, R10, 0x1, R17 ;  /* 0x000000010a117824 */ /* 0x008fca00078e0211 */
[----:B------:R2:W-:Y:S04]  /*0c20*/  STG.E desc[UR4][R8.64+0x8], R17 ;  /* 0x0000081108007986 */ /* 0x0005e8000c101904 */
[----:B------:R-:W3:Y:S04]  /*0c30*/  LDG.E R10, desc[UR4][R6.64+0xc] ;  /* 0x00000c04060a7981 */ /* 0x000ee8000c1e1900 */
[----:B0-----:R-:W3:Y:S01]  /*0c40*/  LDG.E R13, desc[UR4][R4.64+0xc] ;  /* 0x00000c04040d7981 */ /* 0x001ee2000c1e1900 */
[----:B------:R-:W-:Y:S01]  /*0c50*/  IADD3 R3, PT, PT, R3, 0x4, RZ ;  /* 0x0000000403037810 */ /* 0x000fe20007ffe0ff */
[----:B---3--:R-:W-:-:S05]  /*0c60*/  IMAD.IADD R13, R10, 0x1, R13 ;  /* 0x000000010a0d7824 */ /* 0x008fca00078e020d */
[----:B------:R2:W-:Y:S02]  /*0c70*/  STG.E desc[UR4][R8.64+0xc], R13 ;  /* 0x00000c0d08007986 */ /* 0x0005e4000c101904 */
.L_x_10:
[----:B------:R-:W-:Y:S05]  /*0c80*/  @!P0 EXIT ;  /* 0x000000000000894d */ /* 0x000fea0003800000 */
[----:B------:R-:W0:Y:S01]  /*0c90*/  LDC.64 R4, c[0x0][0x390] ;  /* 0x0000e400ff047b82 */ /* 0x000e220000000a00 */
[----:B------:R-:W-:Y:S02]  /*0ca0*/  IMAD.IADD R3, R0, 0x1, R3 ;  /* 0x0000000100037824 */ /* 0x000fe400078e0203 */
[----:B------:R-:W-:-:S05]  /*0cb0*/  IMAD.MOV R0, RZ, RZ, -R2 ;  /* 0x000000ffff007224 */ /* 0x000fca00078e0a02 */
[----:B------:R-:W4:Y:S08]  /*0cc0*/  LDC.64 R6, c[0x0][0x388] ;  /* 0x0000e200ff067b82 */ /* 0x000f300000000a00 */
[----:B-123--:R-:W1:Y:S01]  /*0cd0*/  LDC.64 R8, c[0x0][0x380] ;  /* 0x0000e000ff087b82 */ /* 0x00ee620000000a00 */
[----:B0-----:R-:W-:-:S04]  /*0ce0*/  IMAD.WIDE.U32 R4, R3, 0x4, R4 ;  /* 0x0000000403047825 */ /* 0x001fc800078e0004 */
[----:B------:R-:W-:Y:S01]  /*0cf0*/  IMAD.MOV.U32 R10, RZ, RZ, R4 ;  /* 0x000000ffff0a7224 */ /* 0x000fe200078e0004 */
[----:B------:R-:W-:Y:S01]  /*0d00*/  MOV R13, R5 ;  /* 0x00000005000d7202 */ /* 0x000fe20000000f00 */
[----:B----4-:R-:W-:-:S04]  /*0d10*/  IMAD.WIDE.U32 R6, R3, 0x4, R6 ;  /* 0x0000000403067825 */ /* 0x010fc800078e0006 */
[----:B------:R-:W-:Y:S02]  /*0d20*/  IMAD.MOV.U32 R11, RZ, RZ, R7 ;  /* 0x000000ffff0b7224 */ /* 0x000fe400078e0007 */
[----:B-1----:R-:W-:-:S07]  /*0d30*/  IMAD.WIDE.U32 R8, R3, 0x4, R8 ;  /* 0x0000000403087825 */ /* 0x002fce00078e0008 */
.L_x_11:
[----:B0-----:R-:W-:Y:S01]  /*0d40*/  MOV R2, R8 ;  /* 0x0000000800027202 */ /* 0x001fe20000000f00 */
[----:B------:R-:W-:Y:S01]  /*0d50*/  IMAD.MOV.U32 R3, RZ, RZ, R9 ;  /* 0x000000ffff037224 */ /* 0x000fe200078e0009 */
[----:B------:R-:W-:Y:S01]  /*0d60*/  MOV R5, R11 ;  /* 0x0000000b00057202 */ /* 0x000fe20000000f00 */
[----:B------:R-:W-:-:S03]  /*0d70*/  IMAD.MOV.U32 R4, RZ, RZ, R6 ;  /* 0x000000ffff047224 */ /* 0x000fc600078e0006 */
[----:B------:R0:W2:Y:S04]  /*0d80*/  LDG.E R2, desc[UR4][R2.64] ;  /* 0x0000000402027981 */ /* 0x0000a8000c1e1900 */
[----:B------:R-:W2:Y:S01]  /*0d90*/  LDG.E R5, desc[UR4][R4.64] ;  /* 0x0000000404057981 */ /* 0x000ea2000c1e1900 */
[----:B------:R-:W-:Y:S01]  /*0da0*/  VIADD R0, R0, 0x1 ;  /* 0x0000000100007836 */ /* 0x000fe20000000000 */
[----:B------:R-:W-:Y:S02]  /*0db0*/  IADD3 R8, P3, PT, R8, 0x4, RZ ;  /* 0x0000000408087810 */ /* 0x000fe40007f7e0ff */
[----:B------:R-:W-:Y:S02]  /*0dc0*/  IADD3 R6, P2, PT, R6, 0x4, RZ ;  /* 0x0000000406067810 */ /* 0x000fe40007f5e0ff */
[----:B------:R-:W-:Y:S01]  /*0dd0*/  ISETP.NE.AND P0, PT, R0, RZ, PT ;  /* 0x000000ff0000720c */ /* 0x000fe20003f05270 */
[----:B------:R-:W-:Y:S01]  /*0de0*/  IMAD.X R9, RZ, RZ, R9, P3 ;  /* 0x000000ffff097224 */ /* 0x000fe200018e0609 */
[----:B0-----:R-:W-:-:S02]  /*0df0*/  MOV R3, R13 ;  /* 0x0000000d00037202 */ /* 0x001fc40000000f00 */
[----:B------:R-:W-:Y:S01]  /*0e00*/  IADD3.X R11, PT, PT, RZ, R11, RZ, P2, !PT ;  /* 0x0000000bff0b7210 */ /* 0x000fe200017fe4ff */
[----:B--2---:R-:W-:Y:S02]  /*0e10*/  IMAD.IADD R7, R2, 0x1, R5 ;  /* 0x0000000102077824 */ /* 0x004fe400078e0205 */
[----:B------:R-:W-:Y:S01]  /*0e20*/  IMAD.MOV.U32 R2, RZ, RZ, R10 ;  /* 0x000000ffff027224 */ /* 0x000fe200078e000a */
[----:B------:R-:W-:-:S04]  /*0e30*/  IADD3 R10, P1, PT, R10, 0x4, RZ ;  /* 0x000000040a0a7810 */ /* 0x000fc80007f3e0ff */
[----:B------:R0:W-:Y:S01]  /*0e40*/  STG.E desc[UR4][R2.64], R7 ;  /* 0x0000000702007986 */ /* 0x0001e2000c101904 */
[----:B------:R-:W-:Y:S01]  /*0e50*/  IMAD.X R13, RZ, RZ, R13, P1 ;  /* 0x000000ffff0d7224 */ /* 0x000fe200008e060d */
[----:B------:R-:W-:Y:S07]  /*0e60*/  @P0 BRA `(.L_x_11) ;  /* 0xfffffffc00b40947 */ /* 0x000fee000383ffff */
[----:B------:R-:W-:Y:S05]  /*0e70*/  EXIT ;  /* 0x000000000000794d */ /* 0x000fea0003800000 */
.L_x_12:
        /* <DEDUP_REMOVED lines=16> */
.L_x_15:


//--------------------- .nv.shared.reserved.0     --------------------------
	.section	.nv.shared.reserved.0,"aw",@nobits
	.weak		__nv_reservedSMEM_offset_0_alias
	.size		__nv_reservedSMEM_offset_0_alias, 0, 64
	.other		__nv_reservedSMEM_offset_0_alias,@"STO_CUDA_RESERVED_SHARED STV_DEFAULT"
__nv_reservedSMEM_offset_0_alias:
	.zero		0
	.zero		64


//--------------------- .nv.constant0._Z13mataddelementPiS_S_ --------------------------
	.section	.nv.constant0._Z13mataddelementPiS_S_,"a",@progbits
	.sectionflags	@""
	.align	4
.nv.constant0._Z13mataddelementPiS_S_:
	.zero		920


//--------------------- .nv.constant0._Z12mataddcolumnPiS_S_i --------------------------
	.section	.nv.constant0._Z12mataddcolumnPiS_S_i,"a",@progbits
	.sectionflags	@""
	.align	4
.nv.constant0._Z12mataddcolumnPiS_S_i:
	.zero		924


//--------------------- .nv.constant0._Z9mataddrowPiS_S_i --------------------------
	.section	.nv.constant0._Z9mataddrowPiS_S_i,"a",@progbits
	.sectionflags	@""
	.align	4
.nv.constant0._Z9mataddrowPiS_S_i:
	.zero		924


//--------------------- SYMBOLS --------------------------

	.type		.nv.reservedSmem.offset0,@object
	.size		.nv.reservedSmem.offset0,0x4
